	.target	sm_90a

	.elftype	@"ET_EXEC"


//--------------------- .note.nv.tkinfo           --------------------------
	.section	.note.nv.tkinfo,"",@"SHT_NOTE"
	.sectionflags	@"SHF_NOTE_NV_TKINFO"
	.tkinfo
        /*0018*/ 	.word	0x00000002
        /*0030*/ 	.string	""
        /*0030*/ 	.string	"ptxas"
        /*0030*/ 	.string	"Cuda compilation tools, release 13.0, V13.0.88"
        /*0030*/ 	.string	"Build cuda_13.0.r13.0/compiler.36424714_0"
        /*0030*/ 	.string	"-v  -suppress-debug-info  -lineinfo  -arch sm_90a "



//--------------------- .note.nv.cuinfo           --------------------------
	.section	.note.nv.cuinfo,"",@"SHT_NOTE"
	.sectionflags	@"SHF_NOTE_NV_CUINFO"
        /*0018*/ 	.short	0x0002
        /*001a*/ 	.short	0x005a
        /*001c*/ 	.short	0x0082
	.zero		2


//--------------------- .nv.info                  --------------------------
	.section	.nv.info,"",@"SHT_CUDA_INFO"
	.align	4


	//----- nvinfo : EIATTR_REGCOUNT
	.align		4
        /*0000*/ 	.byte	0x04, 0x2f
        /*0002*/ 	.short	(.L_1 - .L_0)
	.align		4
.L_0:
        /*0004*/ 	.word	index@(matmul_kernel)
        /*0008*/ 	.word	0x000000fe


	//----- nvinfo : EIATTR_FRAME_SIZE
	.align		4
.L_1:
        /*000c*/ 	.byte	0x04, 0x11
        /*000e*/ 	.short	(.L_3 - .L_2)
	.align		4
.L_2:
        /*0010*/ 	.word	index@(matmul_kernel)
        /*0014*/ 	.word	0x00000000


	//----- nvinfo : EIATTR_MIN_STACK_SIZE
	.align		4
.L_3:
        /*0018*/ 	.byte	0x04, 0x12
        /*001a*/ 	.short	(.L_5 - .L_4)
	.align		4
.L_4:
        /*001c*/ 	.word	index@(matmul_kernel)
        /*0020*/ 	.word	0x00000000
.L_5:


//--------------------- .nv.compat                --------------------------
	.section	.nv.compat,"",@"SHT_CUDA_COMPAT_INFO"
	.align	4
        /*0000*/ 	.byte	0x02, 0x09, 0x01, 0x00, 0x02, 0x02, 0x04, 0x00, 0x02, 0x05, 0x05, 0x00, 0x03, 0x07, 0x01, 0x01
        /*0010*/ 	.byte	0x02, 0x03, 0x00, 0x00, 0x02, 0x06, 0x01, 0x00, 0x04, 0x0b, 0x08, 0x00, 0x00, 0x00, 0x00, 0x00
        /*0020*/ 	.byte	0x00, 0x00, 0x00, 0x00


//--------------------- .nv.info.matmul_kernel    --------------------------
	.section	.nv.info.matmul_kernel,"",@"SHT_CUDA_INFO"
	.sectionflags	@""
	.align	4


	//----- nvinfo : EIATTR_CUDA_API_VERSION
	.align		4
        /*0000*/ 	.byte	0x04, 0x37
        /*0002*/ 	.short	(.L_7 - .L_6)
.L_6:
        /*0004*/ 	.word	0x00000082


	//----- nvinfo : EIATTR_KPARAM_INFO
	.align		4
.L_7:
        /*0008*/ 	.byte	0x04, 0x17
        /*000a*/ 	.short	(.L_9 - .L_8)
.L_8:
        /*000c*/ 	.word	0x00000000
        /*0010*/ 	.short	0x000d
        /*0012*/ 	.short	0x0048
        /*0014*/ 	.byte	0x00, 0xf4, 0x21, 0x00


	//----- nvinfo : EIATTR_KPARAM_INFO
	.align		4
.L_9:
        /*0018*/ 	.byte	0x04, 0x17
        /*001a*/ 	.short	(.L_11 - .L_10)
.L_10:
        /*001c*/ 	.word	0x00000000
        /*0020*/ 	.short	0x000c
        /*0022*/ 	.short	0x0040
        /*0024*/ 	.byte	0x00, 0xf4, 0x21, 0x00


	//----- nvinfo : EIATTR_KPARAM_INFO
	.align		4
.L_11:
        /*0028*/ 	.byte	0x04, 0x17
        /*002a*/ 	.short	(.L_13 - .L_12)
.L_12:
        /*002c*/ 	.word	0x00000000
        /*0030*/ 	.short	0x000b
        /*0032*/ 	.short	0x0038
        /*0034*/ 	.byte	0x00, 0xf0, 0x11, 0x00


	//----- nvinfo : EIATTR_KPARAM_INFO
	.align		4
.L_13:
        /*0038*/ 	.byte	0x04, 0x17
        /*003a*/ 	.short	(.L_15 - .L_14)
.L_14:
        /*003c*/ 	.word	0x00000000
        /*0040*/ 	.short	0x000a
        /*0042*/ 	.short	0x0034
        /*0044*/ 	.byte	0x00, 0xf0, 0x11, 0x00


	//----- nvinfo : EIATTR_KPARAM_INFO
	.align		4
.L_15:
        /*0048*/ 	.byte	0x04, 0x17
        /*004a*/ 	.short	(.L_17 - .L_16)
.L_16:
        /*004c*/ 	.word	0x00000000
        /*0050*/ 	.short	0x0009
        /*0052*/ 	.short	0x0030
        /*0054*/ 	.byte	0x00, 0xf0, 0x11, 0x00


	//----- nvinfo : EIATTR_KPARAM_INFO
	.align		4
.L_17:
        /*0058*/ 	.byte	0x04, 0x17
        /*005a*/ 	.short	(.L_19 - .L_18)
.L_18:
        /*005c*/ 	.word	0x00000000
        /*0060*/ 	.short	0x0008
        /*0062*/ 	.short	0x002c
        /*0064*/ 	.byte	0x00, 0xf0, 0x11, 0x00


	//----- nvinfo : EIATTR_KPARAM_INFO
	.align		4
.L_19:
        /*0068*/ 	.byte	0x04, 0x17
        /*006a*/ 	.short	(.L_21 - .L_20)
.L_20:
        /*006c*/ 	.word	0x00000000
        /*0070*/ 	.short	0x0007
        /*0072*/ 	.short	0x0028
        /*0074*/ 	.byte	0x00, 0xf0, 0x11, 0x00


	//----- nvinfo : EIATTR_KPARAM_INFO
	.align		4
.L_21:
        /*0078*/ 	.byte	0x04, 0x17
        /*007a*/ 	.short	(.L_23 - .L_22)
.L_22:
        /*007c*/ 	.word	0x00000000
        /*0080*/ 	.short	0x0006
        /*0082*/ 	.short	0x0024
        /*0084*/ 	.byte	0x00, 0xf0, 0x11, 0x00


	//----- nvinfo : EIATTR_KPARAM_INFO
	.align		4
.L_23:
        /*0088*/ 	.byte	0x04, 0x17
        /*008a*/ 	.short	(.L_25 - .L_24)
.L_24:
        /*008c*/ 	.word	0x00000000
        /*0090*/ 	.short	0x0005
        /*0092*/ 	.short	0x0020
        /*0094*/ 	.byte	0x00, 0xf0, 0x11, 0x00


	//----- nvinfo : EIATTR_KPARAM_INFO
	.align		4
.L_25:
        /*0098*/ 	.byte	0x04, 0x17
        /*009a*/ 	.short	(.L_27 - .L_26)
.L_26:
        /*009c*/ 	.word	0x00000000
        /*00a0*/ 	.short	0x0004
        /*00a2*/ 	.short	0x001c
        /*00a4*/ 	.byte	0x00, 0xf0, 0x11, 0x00


	//----- nvinfo : EIATTR_KPARAM_INFO
	.align		4
.L_27:
        /*00a8*/ 	.byte	0x04, 0x17
        /*00aa*/ 	.short	(.L_29 - .L_28)
.L_28:
        /*00ac*/ 	.word	0x00000000
        /*00b0*/ 	.short	0x0003
        /*00b2*/ 	.short	0x0018
        /*00b4*/ 	.byte	0x00, 0xf0, 0x11, 0x00


	//----- nvinfo : EIATTR_KPARAM_INFO
	.align		4
.L_29:
        /*00b8*/ 	.byte	0x04, 0x17
        /*00ba*/ 	.short	(.L_31 - .L_30)
.L_30:
        /*00bc*/ 	.word	0x00000000
        /*00c0*/ 	.short	0x0002
        /*00c2*/ 	.short	0x0010
        /*00c4*/ 	.byte	0x00, 0xf4, 0x21, 0x00


	//----- nvinfo : EIATTR_KPARAM_INFO
	.align		4
.L_31:
        /*00c8*/ 	.byte	0x04, 0x17
        /*00ca*/ 	.short	(.L_33 - .L_32)
.L_32:
        /*00cc*/ 	.word	0x00000000
        /*00d0*/ 	.short	0x0001
        /*00d2*/ 	.short	0x0008
        /*00d4*/ 	.byte	0x00, 0xf4, 0x21, 0x00


	//----- nvinfo : EIATTR_KPARAM_INFO
	.align		4
.L_33:
        /*00d8*/ 	.byte	0x04, 0x17
        /*00da*/ 	.short	(.L_35 - .L_34)
.L_34:
        /*00dc*/ 	.word	0x00000000
        /*00e0*/ 	.short	0x0000
        /*00e2*/ 	.short	0x0000
        /*00e4*/ 	.byte	0x00, 0xf4, 0x21, 0x00


	//----- nvinfo : EIATTR_EXPLICIT_CLUSTER
	.align		4
.L_35:
        /*00e8*/ 	.byte	0x01, 0x3e
	.zero		2


	//----- nvinfo : EIATTR_CTA_PER_CLUSTER
	.align		4
        /*00ec*/ 	.byte	0x04, 0x3d
        /*00ee*/ 	.short	(.L_37 - .L_36)
.L_36:
        /*00f0*/ 	.word	0x00000004
        /*00f4*/ 	.word	0x00000001
        /*00f8*/ 	.word	0x00000001


	//----- nvinfo : EIATTR_SPARSE_MMA_MASK
	.align		4
.L_37:
        /*00fc*/ 	.byte	0x03, 0x50
        /*00fe*/ 	.short	0x0000


	//----- nvinfo : EIATTR_MAXREG_COUNT
	.align		4
        /*0100*/ 	.byte	0x03, 0x1b
        /*0102*/ 	.short	0x00ff


	//----- nvinfo : EIATTR_NUM_BARRIERS
	.align		4
        /*0104*/ 	.byte	0x02, 0x4c
        /*0106*/ 	.byte	0x01
	.zero		1


	//----- nvinfo : EIATTR_MERCURY_ISA_VERSION
	.align		4
        /*0108*/ 	.byte	0x03, 0x5f
        /*010a*/ 	.short	0x0101


	//----- nvinfo : EIATTR_EXIT_INSTR_OFFSETS
	.align		4
        /*010c*/ 	.byte	0x04, 0x1c
        /*010e*/ 	.short	(.L_39 - .L_38)


	//   ....[0]....
.L_38:
        /*0110*/ 	.word	0x00005730


	//   ....[1]....
        /*0114*/ 	.word	0x00005760


	//----- nvinfo : EIATTR_REQNTID
	.align		4
.L_39:
        /*0118*/ 	.byte	0x04, 0x10
        /*011a*/ 	.short	(.L_41 - .L_40)
.L_40:
        /*011c*/ 	.word	0x00000080
        /*0120*/ 	.word	0x00000001
        /*0124*/ 	.word	0x00000001


	//----- nvinfo : EIATTR_CBANK_PARAM_SIZE
	.align		4
.L_41:
        /*0128*/ 	.byte	0x03, 0x19
        /*012a*/ 	.short	0x0050


	//----- nvinfo : EIATTR_PARAM_CBANK
	.align		4
        /*012c*/ 	.byte	0x04, 0x0a
        /*012e*/ 	.short	(.L_43 - .L_42)
	.align		4
.L_42:
        /*0130*/ 	.word	index@(.nv.constant0.matmul_kernel)
        /*0134*/ 	.short	0x0210
        /*0136*/ 	.short	0x0050


	//----- nvinfo : EIATTR_SW_WAR
	.align		4
.L_43:
        /*0138*/ 	.byte	0x04, 0x36
        /*013a*/ 	.short	(.L_45 - .L_44)
.L_44:
        /*013c*/ 	.word	0x00000008
.L_45:


//--------------------- .nv.callgraph             --------------------------
	.section	.nv.callgraph,"",@"SHT_CUDA_CALLGRAPH"
	.align	4
	.sectionentsize	8
	.align		4
        /*0000*/ 	.word	0x00000000
	.align		4
        /*0004*/ 	.word	0xffffffff
	.align		4
        /*0008*/ 	.word	0x00000000
	.align		4
        /*000c*/ 	.word	0xfffffffe
	.align		4
        /*0010*/ 	.word	0x00000000
	.align		4
        /*0014*/ 	.word	0xfffffffd
	.align		4
        /*0018*/ 	.word	0x00000000
	.align		4
        /*001c*/ 	.word	0xfffffffc


//--------------------- .text.matmul_kernel       --------------------------
	.section	.text.matmul_kernel,"ax",@progbits
	.align	128
        .global         matmul_kernel
        .type           matmul_kernel,@function
        .size           matmul_kernel,(.L_x_3 - matmul_kernel)
        .other          matmul_kernel,@"STO_CUDA_ENTRY STV_DEFAULT"
matmul_kernel:
.text.matmul_kernel:
[----:B------:R-:W-:Y:S08]  /*0000*/  LDC R1, c[0x0][0x28] ;  /* 0x00000a00ff017b82 */ /* 0x000ff00000000800 */
[----:B------:R-:W0:Y:S01]  /*0010*/  LDC.64 R36, c[0x0][0x228] ;  /* 0x00008a00ff247b82 */ /* 0x000e220000000a00 */
[----:B------:R-:W1:Y:S01]  /*0020*/  S2R R72, SR_TID.X ;  /* 0x0000000000487919 */ /* 0x000e620000002100 */
[----:B------:R-:W-:Y:S01]  /*0030*/  UMOV UR6, 0x400 ;  /* 0x0000040000067882 */ /* 0x000fe20000000000 */
[----:B------:R-:W-:Y:S01]  /*0040*/  ULDC.64 UR14, c[0x0][0x208] ;  /* 0x00008200000e7ab9 */ /* 0x000fe20000000a00 */
[----:B------:R-:W-:-:S02]  /*0050*/  CS2R R24, SRZ ;  /* 0x0000000000187805 */ /* 0x000fc4000001ff00 */
[----:B------:R-:W-:Y:S02]  /*0060*/  CS2R R26, SRZ ;  /* 0x00000000001a7805 */ /* 0x000fe4000001ff00 */
[----:B------:R-:W-:Y:S02]  /*0070*/  CS2R R32, SRZ ;  /* 0x0000000000207805 */ /* 0x000fe4000001ff00 */
[----:B------:R-:W-:Y:S01]  /*0080*/  CS2R R34, SRZ ;  /* 0x0000000000227805 */ /* 0x000fe2000001ff00 */
[----:B------:R-:W2:Y:S01]  /*0090*/  S2UR UR4, SR_CTAID.X ;  /* 0x00000000000479c3 */ /* 0x000ea20000002500 */
[----:B------:R-:W-:Y:S02]  /*00a0*/  CS2R R40, SRZ ;  /* 0x0000000000287805 */ /* 0x000fe4000001ff00 */
[----:B------:R-:W-:Y:S02]  /*00b0*/  CS2R R42, SRZ ;  /* 0x00000000002a7805 */ /* 0x000fe4000001ff00 */
[----:B------:R-:W-:-:S02]  /*00c0*/  CS2R R48, SRZ ;  /* 0x0000000000307805 */ /* 0x000fc4000001ff00 */
[----:B------:R-:W-:Y:S01]  /*00d0*/  CS2R R50, SRZ ;  /* 0x0000000000327805 */ /* 0x000fe2000001ff00 */
[----:B------:R-:W3:Y:S01]  /*00e0*/  LDC R174, c[0x0][0x230] ;  /* 0x00008c00ffae7b82 */ /* 0x000ee20000000800 */
[----:B0-----:R-:W-:-:S07]  /*00f0*/  VIADD R0, R37, 0x3f ;  /* 0x0000003f25007836 */ /* 0x001fce0000000000 */
[----:B------:R-:W0:Y:S01]  /*0100*/  S2UR UR12, SR_CgaCtaId ;  /* 0x00000000000c79c3 */ /* 0x000e220000008800 */
[----:B------:R-:W-:Y:S02]  /*0110*/  SHF.R.S32.HI R3, RZ, 0x1f, R0 ;  /* 0x0000001fff037819 */ /* 0x000fe40000011400 */
[----:B--2---:R-:W-:Y:S01]  /*0120*/  I2FP.F32.U32 R5, UR4 ;  /* 0x0000000400057c45 */ /* 0x004fe20008201000 */
[----:B------:R-:W-:Y:S01]  /*0130*/  ULDC UR4, c[0x0][0x150] ;  /* 0x0000540000047ab9 */ /* 0x000fe20000000800 */
[----:B------:R-:W-:Y:S02]  /*0140*/  LEA.HI R3, R3, R0, RZ, 0x6 ;  /* 0x0000000003037211 */ /* 0x000fe400078f30ff */
[----:B-1----:R-:W-:Y:S01]  /*0150*/  SHF.R.U32.HI R71, RZ, 0x6, R72 ;  /* 0x00000006ff477819 */ /* 0x002fe20000011648 */
[----:B------:R-:W-:Y:S01]  /*0160*/  FMUL R5, R5, UR4 ;  /* 0x0000000405057c20 */ /* 0x000fe20008400000 */
[----:B------:R-:W-:Y:S01]  /*0170*/  SHF.R.S32.HI R3, RZ, 0x6, R3 ;  /* 0x00000006ff037819 */ /* 0x000fe20000011403 */
[----:B---3--:R-:W-:Y:S01]  /*0180*/  VIADD R174, R174, 0x3f ;  /* 0x0000003faeae7836 */ /* 0x008fe20000000000 */
[----:B------:R-:W-:-:S03]  /*0190*/  LOP3.LUT R87, R72, 0x3f, RZ, 0xc0, !PT ;  /* 0x0000003f48577812 */ /* 0x000fc600078ec0ff */
[----:B------:R-:W-:Y:S01]  /*01a0*/  IMAD.SHL.U32 R4, R3, 0x8, RZ ;  /* 0x0000000803047824 */ /* 0x000fe200078e00ff */
[----:B------:R-:W1:Y:S01]  /*01b0*/  F2I.U32.TRUNC.NTZ R5, R5 ;  /* 0x0000000500057305 */ /* 0x000e62000020f000 */
[C---:B------:R-:W-:Y:S02]  /*01c0*/  LEA.HI R92, R72.reuse, 0xe, RZ, 0x1a ;  /* 0x0000000e485c7811 */ /* 0x040fe400078fd0ff */
[C---:B------:R-:W-:Y:S02]  /*01d0*/  LEA.HI R91, R72.reuse, 0x1e, RZ, 0x1a ;  /* 0x0000001e485b7811 */ /* 0x040fe400078fd0ff */
[----:B------:R-:W-:Y:S01]  /*01e0*/  IABS R7, R4 ;  /* 0x0000000400077213 */ /* 0x000fe20000000000 */
[----:B0-----:R-:W-:Y:S01]  /*01f0*/  USHF.L.U32 UR5, UR12, 0x6, URZ ;  /* 0x000000060c057899 */ /* 0x001fe2000800063f */
[C---:B------:R-:W-:Y:S01]  /*0200*/  LEA.HI R90, R72.reuse, 0x2e, RZ, 0x1a ;  /* 0x0000002e485a7811 */ /* 0x040fe200078fd0ff */
[----:B------:R-:W-:Y:S01]  /*0210*/  ULEA UR12, UR12, UR6, 0x18 ;  /* 0x000000060c0c7291 */ /* 0x000fe2000f8ec03f */
[----:B------:R-:W0:Y:S01]  /*0220*/  I2F.RP R0, R7 ;  /* 0x0000000700007306 */ /* 0x000e220000209400 */
[----:B------:R-:W-:Y:S01]  /*0230*/  ULOP3.LUT UR5, UR5, 0xc0, URZ, 0xc0, !UPT ;  /* 0x000000c005057892 */ /* 0x000fe2000f8ec03f */
[----:B------:R-:W-:-:S02]  /*0240*/  LEA.HI R89, R72, 0x3e, RZ, 0x1a ;  /* 0x0000003e48597811 */ /* 0x000fc400078fd0ff */
[----:B------:R-:W-:Y:S02]  /*0250*/  SGXT.U32 R71, R71, 0x1 ;  /* 0x000000014747781a */ /* 0x000fe40000000000 */
[----:B-1----:R-:W-:Y:S02]  /*0260*/  IABS R11, R5 ;  /* 0x00000005000b7213 */ /* 0x002fe40000000000 */
[----:B0-----:R-:W0:Y:S02]  /*0270*/  MUFU.RCP R0, R0 ;  /* 0x0000000000007308 */ /* 0x001e240000001000 */
[----:B0-----:R-:W-:Y:S01]  /*0280*/  VIADD R2, R0, 0xffffffe ;  /* 0x0ffffffe00027836 */ /* 0x001fe20000000000 */
[----:B------:R-:W-:-:S05]  /*0290*/  IABS R0, R4 ;  /* 0x0000000400007213 */ /* 0x000fca0000000000 */
[----:B------:R0:W1:Y:S01]  /*02a0*/  F2I.FTZ.U32.TRUNC.NTZ R3, R2 ;  /* 0x0000000200037305 */ /* 0x000062000021f000 */
[----:B------:R-:W-:Y:S02]  /*02b0*/  IMAD.MOV R0, RZ, RZ, -R0 ;  /* 0x000000ffff007224 */ /* 0x000fe400078e0a00 */
[----:B0-----:R-:W-:Y:S02]  /*02c0*/  IMAD.MOV.U32 R2, RZ, RZ, RZ ;  /* 0x000000ffff027224 */ /* 0x001fe400078e00ff */
[----:B-1----:R-:W-:-:S04]  /*02d0*/  IMAD.MOV R6, RZ, RZ, -R3 ;  /* 0x000000ffff067224 */ /* 0x002fc800078e0a03 */
[----:B------:R-:W-:-:S04]  /*02e0*/  IMAD R9, R6, R7, RZ ;  /* 0x0000000706097224 */ /* 0x000fc800078e02ff */
[----:B------:R-:W-:-:S06]  /*02f0*/  IMAD.HI.U32 R2, R3, R9, R2 ;  /* 0x0000000903027227 */ /* 0x000fcc00078e0002 */
[----:B------:R-:W-:-:S04]  /*0300*/  IMAD.HI.U32 R2, R2, R11, RZ ;  /* 0x0000000b02027227 */ /* 0x000fc800078e00ff */
[----:B------:R-:W-:-:S05]  /*0310*/  IMAD R0, R2, R0, R11 ;  /* 0x0000000002007224 */ /* 0x000fca00078e020b */
[----:B------:R-:W-:-:S13]  /*0320*/  ISETP.GT.U32.AND P1, PT, R7, R0, PT ;  /* 0x000000000700720c */ /* 0x000fda0003f24070 */
[----:B------:R-:W-:Y:S02]  /*0330*/  @!P1 IMAD.IADD R0, R0, 0x1, -R7 ;  /* 0x0000000100009824 */ /* 0x000fe400078e0a07 */
[----:B------:R-:W-:Y:S01]  /*0340*/  @!P1 VIADD R2, R2, 0x1 ;  /* 0x0000000102029836 */ /* 0x000fe20000000000 */
[----:B------:R-:W-:Y:S02]  /*0350*/  ISETP.NE.AND P1, PT, R4, RZ, PT ;  /* 0x000000ff0400720c */ /* 0x000fe40003f25270 */
[----:B------:R-:W-:Y:S02]  /*0360*/  ISETP.GE.U32.AND P0, PT, R0, R7, PT ;  /* 0x000000070000720c */ /* 0x000fe40003f06070 */
[----:B------:R-:W-:-:S04]  /*0370*/  LOP3.LUT R0, R5, R4, RZ, 0x3c, !PT ;  /* 0x0000000405007212 */ /* 0x000fc800078e3cff */
[----:B------:R-:W-:Y:S01]  /*0380*/  ISETP.GE.AND P2, PT, R0, RZ, PT ;  /* 0x000000ff0000720c */ /* 0x000fe20003f46270 */
[----:B------:R-:W-:-:S05]  /*0390*/  VIADD R0, R36, 0xff ;  /* 0x000000ff24007836 */ /* 0x000fca0000000000 */
[----:B------:R-:W-:Y:S01]  /*03a0*/  SHF.R.S32.HI R3, RZ, 0x1f, R0 ;  /* 0x0000001fff037819 */ /* 0x000fe20000011400 */
[----:B------:R-:W-:-:S03]  /*03b0*/  @P0 VIADD R2, R2, 0x1 ;  /* 0x0000000102020836 */ /* 0x000fc60000000000 */
[----:B------:R-:W-:-:S03]  /*03c0*/  LEA.HI R3, R3, R0, RZ, 0x8 ;  /* 0x0000000003037211 */ /* 0x000fc600078f40ff */
[----:B------:R-:W-:Y:S01]  /*03d0*/  @!P2 IMAD.MOV R2, RZ, RZ, -R2 ;  /* 0x000000ffff02a224 */ /* 0x000fe200078e0a02 */
[----:B------:R-:W-:-:S05]  /*03e0*/  @!P1 LOP3.LUT R2, RZ, R4, RZ, 0x33, !PT ;  /* 0x00000004ff029212 */ /* 0x000fca00078e33ff */
[----:B------:R-:W-:Y:S02]  /*03f0*/  IMAD.SHL.U32 R6, R2, 0x8, RZ ;  /* 0x0000000802067824 */ /* 0x000fe400078e00ff */
[----:B------:R-:W-:-:S03]  /*0400*/  IMAD.MOV R2, RZ, RZ, -R2 ;  /* 0x000000ffff027224 */ /* 0x000fc600078e0a02 */
[----:B------:R-:W-:Y:S01]  /*0410*/  LEA.HI.SX32 R3, R3, -R6, 0x18 ;  /* 0x8000000603037211 */ /* 0x000fe200078fc2ff */
[----:B------:R-:W-:-:S03]  /*0420*/  IMAD R4, R4, R2, R5 ;  /* 0x0000000204047224 */ /* 0x000fc600078e0205 */
[----:B------:R-:W-:Y:S02]  /*0430*/  VIMNMX R11, R3, 0x8, PT ;  /* 0x00000008030b7848 */ /* 0x000fe40003fe0100 */
[----:B------:R-:W-:Y:S02]  /*0440*/  IABS R9, R4 ;  /* 0x0000000400097213 */ /* 0x000fe40000000000 */
[----:B------:R-:W-:-:S04]  /*0450*/  IABS R7, R11 ;  /* 0x0000000b00077213 */ /* 0x000fc80000000000 */
[----:B------:R-:W0:Y:S08]  /*0460*/  I2F.RP R0, R7 ;  /* 0x0000000700007306 */ /* 0x000e300000209400 */
[----:B0-----:R-:W0:Y:S02]  /*0470*/  MUFU.RCP R0, R0 ;  /* 0x0000000000007308 */ /* 0x001e240000001000 */
[----:B0-----:R-:W-:-:S06]  /*0480*/  VIADD R3, R0, 0xffffffe ;  /* 0x0ffffffe00037836 */ /* 0x001fcc0000000000 */
[----:B------:R-:W0:Y:S02]  /*0490*/  F2I.FTZ.U32.TRUNC.NTZ R3, R3 ;  /* 0x0000000300037305 */ /* 0x000e24000021f000 */
[----:B0-----:R-:W-:-:S04]  /*04a0*/  IMAD.MOV R8, RZ, RZ, -R3 ;  /* 0x000000ffff087224 */ /* 0x001fc800078e0a03 */
[----:B------:R-:W-:Y:S01]  /*04b0*/  IMAD.MOV.U32 R2, RZ, RZ, R8 ;  /* 0x000000ffff027224 */ /* 0x000fe200078e0008 */
[----:B------:R-:W-:-:S03]  /*04c0*/  IABS R8, R11 ;  /* 0x0000000b00087213 */ /* 0x000fc60000000000 */
[----:B------:R-:W-:Y:S02]  /*04d0*/  IMAD R5, R2, R7, RZ ;  /* 0x0000000702057224 */ /* 0x000fe400078e02ff */
[----:B------:R-:W-:Y:S02]  /*04e0*/  IMAD.MOV.U32 R2, RZ, RZ, RZ ;  /* 0x000000ffff027224 */ /* 0x000fe400078e00ff */
[----:B------:R-:W-:Y:S02]  /*04f0*/  IMAD.MOV R0, RZ, RZ, -R8 ;  /* 0x000000ffff007224 */ /* 0x000fe400078e0a08 */
        /* <DEDUP_REMOVED lines=9> */
[----:B------:R-:W-:-:S07]  /*0590*/  ISETP.GE.AND P2, PT, R0, RZ, PT ;  /* 0x000000ff0000720c */ /* 0x000fce0003f46270 */
[----:B------:R-:W-:Y:S01]  /*05a0*/  @P0 VIADD R2, R2, 0x1 ;  /* 0x0000000102020836 */ /* 0x000fe20000000000 */
[----:B------:R-:W-:-:S05]  /*05b0*/  ISETP.GE.AND P0, PT, R174, 0x40, PT ;  /* 0x00000040ae00780c */ /* 0x000fca0003f06270 */
[----:B------:R-:W-:Y:S01]  /*05c0*/  @!P2 IMAD.MOV R2, RZ, RZ, -R2 ;  /* 0x000000ffff02a224 */ /* 0x000fe200078e0a02 */
[----:B------:R-:W-:-:S05]  /*05d0*/  @!P1 LOP3.LUT R2, RZ, R11, RZ, 0x33, !PT ;  /* 0x0000000bff029212 */ /* 0x000fca00078e33ff */
[----:B------:R-:W-:Y:S02]  /*05e0*/  IMAD.MOV R0, RZ, RZ, -R2 ;  /* 0x000000ffff007224 */ /* 0x000fe400078e0a02 */
[----:B------:R-:W-:Y:S02]  /*05f0*/  IMAD.SHL.U32 R2, R2, 0x40, RZ ;  /* 0x0000004002027824 */ /* 0x000fe400078e00ff */
[----:B------:R-:W-:Y:S02]  /*0600*/  IMAD R0, R11, R0, R4 ;  /* 0x000000000b007224 */ /* 0x000fe400078e0204 */
[C---:B------:R-:W-:Y:S01]  /*0610*/  IMAD.IADD R63, R2.reuse, 0x1, R92 ;  /* 0x00000001023f7824 */ /* 0x040fe200078e025c */
[----:B------:R-:W-:Y:S01]  /*0620*/  LOP3.LUT R70, R2, R71, RZ, 0xfc, !PT ;  /* 0x0000004702467212 */ /* 0x000fe200078efcff */
[----:B------:R-:W-:Y:S01]  /*0630*/  IMAD.IADD R0, R6, 0x1, R0 ;  /* 0x0000000106007824 */ /* 0x000fe200078e0200 */
[C---:B------:R-:W-:Y:S01]  /*0640*/  LOP3.LUT R69, R2.reuse, 0x2, R71, 0xfe, !PT ;  /* 0x0000000202457812 */ /* 0x040fe200078efe47 */
[C---:B------:R-:W-:Y:S01]  /*0650*/  IMAD.IADD R23, R2.reuse, 0x1, R91 ;  /* 0x0000000102177824 */ /* 0x040fe200078e025b */
[C---:B------:R-:W-:Y:S01]  /*0660*/  LOP3.LUT R68, R2.reuse, 0x4, R71, 0xfe, !PT ;  /* 0x0000000402447812 */ /* 0x040fe200078efe47 */
[----:B------:R-:W-:Y:S01]  /*0670*/  IMAD.IADD R15, R2, 0x1, R90 ;  /* 0x00000001020f7824 */ /* 0x000fe200078e025a */
[----:B------:R-:W-:Y:S01]  /*0680*/  R2UR UR4, R0 ;  /* 0x00000000000472ca */ /* 0x000fe200000e0000 */
[C---:B------:R-:W-:Y:S01]  /*0690*/  IMAD.IADD R7, R2.reuse, 0x1, R89 ;  /* 0x0000000102077824 */ /* 0x040fe200078e0259 */
[----:B------:R-:W-:-:S02]  /*06a0*/  LOP3.LUT R67, R2, 0x6, R71, 0xfe, !PT ;  /* 0x0000000602437812 */ /* 0x000fc400078efe47 */
[C-C-:B------:R-:W-:Y:S02]  /*06b0*/  LOP3.LUT R66, R2.reuse, 0x8, R71.reuse, 0xfe, !PT ;  /* 0x0000000802427812 */ /* 0x140fe400078efe47 */
[C-C-:B------:R-:W-:Y:S02]  /*06c0*/  LOP3.LUT R65, R2.reuse, 0xa, R71.reuse, 0xfe, !PT ;  /* 0x0000000a02417812 */ /* 0x140fe400078efe47 */
[C-C-:B------:R-:W-:Y:S02]  /*06d0*/  LOP3.LUT R64, R2.reuse, 0xc, R71.reuse, 0xfe, !PT ;  /* 0x0000000c02407812 */ /* 0x140fe400078efe47 */
[C-C-:B------:R-:W-:Y:S02]  /*06e0*/  LOP3.LUT R62, R2.reuse, 0x10, R71.reuse, 0xfe, !PT ;  /* 0x00000010023e7812 */ /* 0x140fe400078efe47 */
[C-C-:B------:R-:W-:Y:S01]  /*06f0*/  LOP3.LUT R61, R2.reuse, 0x12, R71.reuse, 0xfe, !PT ;  /* 0x00000012023d7812 */ /* 0x140fe200078efe47 */
[----:B------:R-:W-:Y:S01]  /*0700*/  ULEA UR4, UR4, UR5, 0x8 ;  /* 0x0000000504047291 */ /* 0x000fe2000f8e403f */
[----:B------:R-:W-:-:S02]  /*0710*/  LOP3.LUT R60, R2, 0x14, R71, 0xfe, !PT ;  /* 0x00000014023c7812 */ /* 0x000fc400078efe47 */
[C-C-:B------:R-:W-:Y:S02]  /*0720*/  LOP3.LUT R59, R2.reuse, 0x16, R71.reuse, 0xfe, !PT ;  /* 0x00000016023b7812 */ /* 0x140fe400078efe47 */
[C-C-:B------:R-:W-:Y:S01]  /*0730*/  LOP3.LUT R58, R2.reuse, 0x18, R71.reuse, 0xfe, !PT ;  /* 0x00000018023a7812 */ /* 0x140fe200078efe47 */
[----:B------:R-:W-:Y:S01]  /*0740*/  VIADD R6, R87, UR4 ;  /* 0x0000000457067c36 */ /* 0x000fe20008000000 */
[C-C-:B------:R-:W-:Y:S02]  /*0750*/  LOP3.LUT R57, R2.reuse, 0x1a, R71.reuse, 0xfe, !PT ;  /* 0x0000001a02397812 */ /* 0x140fe400078efe47 */
[C-C-:B------:R-:W-:Y:S02]  /*0760*/  LOP3.LUT R56, R2.reuse, 0x1c, R71.reuse, 0xfe, !PT ;  /* 0x0000001c02387812 */ /* 0x140fe400078efe47 */
[C-C-:B------:R-:W-:Y:S02]  /*0770*/  LOP3.LUT R22, R2.reuse, 0x20, R71.reuse, 0xfe, !PT ;  /* 0x0000002002167812 */ /* 0x140fe400078efe47 */
[----:B------:R-:W-:-:S02]  /*0780*/  LOP3.LUT R21, R2, 0x22, R71, 0xfe, !PT ;  /* 0x0000002202157812 */ /* 0x000fc400078efe47 */
[C-C-:B------:R-:W-:Y:S02]  /*0790*/  LOP3.LUT R20, R2.reuse, 0x24, R71.reuse, 0xfe, !PT ;  /* 0x0000002402147812 */ /* 0x140fe400078efe47 */
[C-C-:B------:R-:W-:Y:S02]  /*07a0*/  LOP3.LUT R19, R2.reuse, 0x26, R71.reuse, 0xfe, !PT ;  /* 0x0000002602137812 */ /* 0x140fe400078efe47 */
        /* <DEDUP_REMOVED lines=9> */
[----:B------:R-:W-:Y:S01]  /*0840*/  LOP3.LUT R8, R2, 0x3c, R71, 0xfe, !PT ;  /* 0x0000003c02087812 */ /* 0x000fe200078efe47 */
[----:B------:R-:W-:Y:S06]  /*0850*/  @!P0 BRA `(.L_x_0) ;  /* 0x00000040006c8947 */ /* 0x000fec0003800000 */
[----:B------:R-:W-:Y:S01]  /*0860*/  IABS R75, R37 ;  /* 0x00000025004b7213 */ /* 0x000fe20000000000 */
[----:B------:R-:W-:Y:S01]  /*0870*/  ULDC UR4, c[0x0][0x234] ;  /* 0x00008d0000047ab9 */ /* 0x000fe20000000800 */
[----:B------:R-:W-:Y:S01]  /*0880*/  IABS R80, R36 ;  /* 0x0000002400507213 */ /* 0x000fe20000000000 */
[----:B------:R-:W-:Y:S01]  /*0890*/  ULDC.64 UR6, c[0x0][0x210] ;  /* 0x0000840000067ab9 */ /* 0x000fe20000000a00 */
[----:B------:R-:W0:Y:S01]  /*08a0*/  I2F.RP R0, R75 ;  /* 0x0000004b00007306 */ /* 0x000e220000209400 */
[----:B------:R-:W-:Y:S01]  /*08b0*/  IABS R30, R10 ;  /* 0x0000000a001e7213 */ /* 0x000fe20000000000 */
[----:B------:R-:W1:Y:S01]  /*08c0*/  LDC R88, c[0x0][0x23c] ;  /* 0x00008f00ff587b82 */ /* 0x000e620000000800 */
[----:B------:R-:W-:Y:S01]  /*08d0*/  IABS R28, R9 ;  /* 0x00000009001c7213 */ /* 0x000fe20000000000 */
[----:B------:R-:W-:Y:S01]  /*08e0*/  USHF.R.U32.HI UR13, URZ, 0x4, UR12 ;  /* 0x000000043f0d7899 */ /* 0x000fe2000801160c */
[----:B------:R-:W-:Y:S01]  /*08f0*/  IABS R32, R11 ;  /* 0x0000000b00207213 */ /* 0x000fe20000000000 */
[----:B------:R-:W-:Y:S01]  /*0900*/  UMOV UR5, URZ ;  /* 0x0000003f00057c82 */ /* 0x000fe20008000000 */
[----:B------:R-:W-:Y:S01]  /*0910*/  IABS R34, R12 ;  /* 0x0000000c00227213 */ /* 0x000fe20000000000 */
[----:B------:R-:W2:Y:S01]  /*0920*/  I2F.RP R24, R80 ;  /* 0x0000005000187306 */ /* 0x000ea20000209400 */
[----:B------:R-:W-:Y:S01]  /*0930*/  IABS R38, R13 ;  /* 0x0000000d00267213 */ /* 0x000fe20000000000 */
[----:B------:R-:W3:Y:S01]  /*0940*/  LDC R112, c[0x0][0x238] ;  /* 0x00008e00ff707b82 */ /* 0x000ee20000000800 */
[----:B------:R-:W-:Y:S01]  /*0950*/  IABS R40, R18 ;  /* 0x0000001200287213 */ /* 0x000fe20000000000 */
[----:B------:R-:W-:Y:S01]  /*0960*/  USGXT.U32 UR13, UR13, 0xe ;  /* 0x0000000e0d0d789a */ /* 0x000fe20008000000 */
[----:B------:R-:W-:Y:S01]  /*0970*/  IABS R42, R20 ;  /* 0x00000014002a7213 */ /* 0x000fe20000000000 */
[----:B------:R-:W-:Y:S01]  /*0980*/  ULDC UR16, c[0x0][0x230] ;  /* 0x00008c0000107ab9 */ /* 0x000fe20000000800 */
[----:B------:R-:W-:Y:S01]  /*0990*/  IABS R44, R22 ;  /* 0x00000016002c7213 */ /* 0x000fe20000000000 */
[----:B0-----:R-:W0:Y:S01]  /*09a0*/  MUFU.RCP R0, R0 ;  /* 0x0000000000007308 */ /* 0x001e220000001000 */
[----:B------:R-:W-:Y:S01]  /*09b0*/  IABS R46, R23 ;  /* 0x00000017002e7213 */ /* 0x000fe20000000000 */
[----:B------:R-:W-:Y:S01]  /*09c0*/  UIADD3 UR8, UP0, UR13, 0x80, URZ ;  /* 0x000000800d087890 */ /* 0x000fe2000ff1e03f */
[----:B------:R-:W-:-:S02]  /*09d0*/  IABS R48, R59 ;  /* 0x0000003b00307213 */ /* 0x000fc40000000000 */
[----:B------:R-:W-:Y:S02]  /*09e0*/  IABS R50, R60 ;  /* 0x0000003c00327213 */ /* 0x000fe40000000000 */
[----:B------:R-:W-:Y:S01]  /*09f0*/  IABS R52, R62 ;  /* 0x0000003e00347213 */ /* 0x000fe20000000000 */
[----:B--2---:R-:W2:Y:S01]  /*0a00*/  MUFU.RCP R24, R24 ;  /* 0x0000001800187308 */ /* 0x004ea20000001000 */
[----:B------:R-:W-:Y:S01]  /*0a10*/  IABS R54, R64 ;  /* 0x0000004000367213 */ /* 0x000fe20000000000 */
[----:B-1----:R-:W-:Y:S01]  /*0a20*/  IMAD R87, R87, R88, RZ ;  /* 0x0000005857577224 */ /* 0x002fe200078e02ff */
[----:B------:R-:W-:Y:S01]  /*0a30*/  IABS R74, R65 ;  /* 0x00000041004a7213 */ /* 0x000fe20000000000 */
[----:B------:R-:W-:Y:S01]  /*0a40*/  IMAD.SHL.U32 R88, R88, 0x40, RZ ;  /* 0x0000004058587824 */ /* 0x000fe200078e00ff */
[----:B------:R-:W-:Y:S02]  /*0a50*/  IABS R76, R68 ;  /* 0x00000044004c7213 */ /* 0x000fe40000000000 */
[----:B------:R-:W-:Y:S01]  /*0a60*/  IABS R78, R69 ;  /* 0x00000045004e7213 */ /* 0x000fe20000000000 */
[----:B0-----:R-:W-:Y:S01]  /*0a70*/  VIADD R2, R0, 0xffffffe ;  /* 0x0ffffffe00027836 */ /* 0x001fe20000000000 */
[----:B------:R-:W-:Y:S01]  /*0a80*/  SHF.R.S32.HI R73, RZ, 0x6, R72 ;  /* 0x00000006ff497819 */ /* 0x000fe20000011448 */
[-C--:B---3--:R-:W-:Y:S01]  /*0a90*/  IMAD R89, R89, R112.reuse, RZ ;  /* 0x0000007059597224 */ /* 0x088fe200078e02ff */
[----:B------:R-:W-:Y:S01]  /*0aa0*/  LOP3.LUT R93, R71, 0x1c, RZ, 0xfc, !PT ;  /* 0x0000001c475d7812 */ /* 0x000fe200078efcff */
[----:B------:R0:W1:Y:S01]  /*0ab0*/  F2I.FTZ.U32.TRUNC.NTZ R3, R2 ;  /* 0x0000000200037305 */ /* 0x000062000021f000 */
[----:B------:R-:W-:Y:S01]  /*0ac0*/  SGXT R73, R73, 0x1 ;  /* 0x000000014949781a */ /* 0x000fe20000000200 */
[-C--:B------:R-:W-:Y:S01]  /*0ad0*/  IMAD R90, R90, R112.reuse, RZ ;  /* 0x000000705a5a7224 */ /* 0x080fe200078e02ff */
[----:B------:R-:W-:Y:S01]  /*0ae0*/  LOP3.LUT R94, R71, 0x1a, RZ, 0xfc, !PT ;  /* 0x0000001a475e7812 */ /* 0x000fe200078efcff */
[----:B--2---:R-:W-:Y:S01]  /*0af0*/  VIADD R4, R24, 0xffffffe ;  /* 0x0ffffffe18047836 */ /* 0x004fe20000000000 */
[----:B------:R-:W-:Y:S01]  /*0b00*/  IABS R24, R7 ;  /* 0x0000000700187213 */ /* 0x000fe20000000000 */
[-C--:B------:R-:W-:Y:S01]  /*0b10*/  IMAD R91, R91, R112.reuse, RZ ;  /* 0x000000705b5b7224 */ /* 0x080fe200078e02ff */
[----:B------:R-:W-:Y:S01]  /*0b20*/  LOP3.LUT R73, R73, 0x90, RZ, 0xc0, !PT ;  /* 0x0000009049497812 */ /* 0x000fe200078ec0ff */
[----:B------:R2:W3:Y:S01]  /*0b30*/  F2I.FTZ.U32.TRUNC.NTZ R5, R4 ;  /* 0x0000000400057305 */ /* 0x0004e2000021f000 */
[----:B0-----:R-:W-:Y:S01]  /*0b40*/  IMAD.MOV.U32 R2, RZ, RZ, RZ ;  /* 0x000000ffff027224 */ /* 0x001fe200078e00ff */
[C---:B------:R-:W-:Y:S01]  /*0b50*/  LOP3.LUT R95, R71.reuse, 0x18, RZ, 0xfc, !PT ;  /* 0x00000018475f7812 */ /* 0x040fe200078efcff */
[-C--:B------:R-:W-:Y:S01]  /*0b60*/  IMAD R92, R92, R112.reuse, RZ ;  /* 0x000000705c5c7224 */ /* 0x080fe200078e02ff */
[----:B------:R-:W-:Y:S01]  /*0b70*/  LOP3.LUT R96, R71, 0x16, RZ, 0xfc, !PT ;  /* 0x0000001647607812 */ /* 0x000fe200078efcff */
[----:B------:R-:W-:Y:S01]  /*0b80*/  IMAD R93, R93, R112, RZ ;  /* 0x000000705d5d7224 */ /* 0x000fe200078e02ff */
[C---:B------:R-:W-:Y:S01]  /*0b90*/  LOP3.LUT R97, R71.reuse, 0x14, RZ, 0xfc, !PT ;  /* 0x0000001447617812 */ /* 0x040fe200078efcff */
[--C-:B-1----:R-:W-:Y:S01]  /*0ba0*/  IMAD.MOV R26, RZ, RZ, -R3.reuse ;  /* 0x000000ffff1a7224 */ /* 0x102fe200078e0a03 */
[C---:B------:R-:W-:Y:S01]  /*0bb0*/  LOP3.LUT R98, R71.reuse, 0x12, RZ, 0xfc, !PT ;  /* 0x0000001247627812 */ /* 0x040fe200078efcff */
[----:B--2---:R-:W-:Y:S01]  /*0bc0*/  IMAD.MOV.U32 R4, RZ, RZ, RZ ;  /* 0x000000ffff047224 */ /* 0x004fe200078e00ff */
[C---:B------:R-:W-:Y:S01]  /*0bd0*/  LOP3.LUT R99, R71.reuse, 0x10, RZ, 0xfc, !PT ;  /* 0x0000001047637812 */ /* 0x040fe200078efcff */
[----:B------:R-:W-:Y:S01]  /*0be0*/  IMAD R25, R26, R75, RZ ;  /* 0x0000004b1a197224 */ /* 0x000fe200078e02ff */
[----:B------:R-:W-:Y:S01]  /*0bf0*/  IABS R26, R8 ;  /* 0x00000008001a7213 */ /* 0x000fe20000000000 */
[----:B------:R-:W-:Y:S01]  /*0c00*/  IMAD R94, R94, R112, RZ ;  /* 0x000000705e5e7224 */ /* 0x000fe200078e02ff */
[----:B------:R-:W-:Y:S01]  /*0c10*/  LOP3.LUT R100, R71, 0xc, RZ, 0xfc, !PT ;  /* 0x0000000c47647812 */ /* 0x000fe200078efcff */
[----:B------:R-:W-:Y:S01]  /*0c20*/  IMAD.HI.U32 R3, R3, R25, R2 ;  /* 0x0000001903037227 */ /* 0x000fe200078e0002 */
[----:B------:R-:W-:-:S02]  /*0c30*/  LOP3.LUT R101, R71, 0xa, RZ, 0xfc, !PT ;  /* 0x0000000a47657812 */ /* 0x000fc400078efcff */
[C---:B------:R-:W-:Y:S01]  /*0c40*/  LOP3.LUT R102, R71.reuse, 0x8, RZ, 0xfc, !PT ;  /* 0x0000000847667812 */ /* 0x040fe200078efcff */
[----:B---3--:R-:W-:Y:S01]  /*0c50*/  IMAD.MOV R55, RZ, RZ, -R5 ;  /* 0x000000ffff377224 */ /* 0x008fe200078e0a05 */
[----:B------:R-:W-:Y:S01]  /*0c60*/  LOP3.LUT R103, R71, 0x6, RZ, 0xfc, !PT ;  /* 0x0000000647677812 */ /* 0x000fe200078efcff */
[----:B------:R-:W-:Y:S01]  /*0c70*/  IMAD.HI.U32 R0, R3, R24, RZ ;  /* 0x0000001803007227 */ /* 0x000fe200078e00ff */
[C---:B------:R-:W-:Y:S02]  /*0c80*/  LOP3.LUT R104, R71.reuse, 0x4, RZ, 0xfc, !PT ;  /* 0x0000000447687812 */ /* 0x040fe400078efcff */
[----:B------:R-:W-:Y:S01]  /*0c90*/  LOP3.LUT R105, R71, 0x2, RZ, 0xfc, !PT ;  /* 0x0000000247697812 */ /* 0x000fe200078efcff */
[----:B------:R-:W-:Y:S01]  /*0ca0*/  IMAD R55, R55, R80, RZ ;  /* 0x0000005037377224 */ /* 0x000fe200078e02ff */
[----:B------:R-:W-:Y:S01]  /*0cb0*/  LOP3.LUT R77, R71, 0x28, RZ, 0xfc, !PT ;  /* 0x00000028474d7812 */ /* 0x000fe200078efcff */
[----:B------:R-:W-:Y:S01]  /*0cc0*/  IMAD.HI.U32 R2, R3, R26, RZ ;  /* 0x0000001a03027227 */ /* 0x000fe200078e00ff */
[----:B------:R-:W-:-:S02]  /*0cd0*/  LOP3.LUT R79, R71, 0x2c, RZ, 0xfc, !PT ;  /* 0x0000002c474f7812 */ /* 0x000fc400078efcff */
[C---:B------:R-:W-:Y:S01]  /*0ce0*/  LOP3.LUT R81, R71.reuse, 0x32, RZ, 0xfc, !PT ;  /* 0x0000003247517812 */ /* 0x040fe200078efcff */
[----:B------:R-:W-:Y:S01]  /*0cf0*/  IMAD.MOV R0, RZ, RZ, -R0 ;  /* 0x000000ffff007224 */ /* 0x000fe200078e0a00 */
[----:B------:R-:W-:Y:S01]  /*0d00*/  LOP3.LUT R82, R71, 0x34, RZ, 0xfc, !PT ;  /* 0x0000003447527812 */ /* 0x000fe200078efcff */
[----:B------:R-:W-:Y:S01]  /*0d10*/  IMAD.HI.U32 R55, R5, R55, R4 ;  /* 0x0000003705377227 */ /* 0x000fe200078e0004 */
[C---:B------:R-:W-:Y:S02]  /*0d20*/  LOP3.LUT R83, R71.reuse, 0x36, RZ, 0xfc, !PT ;  /* 0x0000003647537812 */ /* 0x040fe400078efcff */
[C---:B------:R-:W-:Y:S01]  /*0d30*/  LOP3.LUT R84, R71.reuse, 0x38, RZ, 0xfc, !PT ;  /* 0x0000003847547812 */ /* 0x040fe200078efcff */
[----:B------:R-:W-:Y:S01]  /*0d40*/  IMAD.MOV R4, RZ, RZ, -R2 ;  /* 0x000000ffff047224 */ /* 0x000fe200078e0a02 */
[----:B------:R-:W-:Y:S01]  /*0d50*/  LOP3.LUT R85, R71, 0x3a, RZ, 0xfc, !PT ;  /* 0x0000003a47557812 */ /* 0x000fe200078efcff */
[----:B------:R-:W-:Y:S01]  /*0d60*/  IMAD.HI.U32 R5, R3, R30, RZ ;  /* 0x0000001e03057227 */ /* 0x000fe200078e00ff */
[----:B------:R-:W-:-:S03]  /*0d70*/  LOP3.LUT R86, R71, 0x3c, RZ, 0xfc, !PT ;  /* 0x0000003c47567812 */ /* 0x000fc600078efcff */
[C---:B------:R-:W-:Y:S02]  /*0d80*/  IMAD R2, R75.reuse, R0, R24 ;  /* 0x000000004b027224 */ /* 0x040fe400078e0218 */
[----:B------:R-:W-:Y:S02]  /*0d90*/  IMAD R4, R75, R4, R26 ;  /* 0x000000044b047224 */ /* 0x000fe400078e021a */
[----:B------:R-:W-:Y:S01]  /*0da0*/  IMAD.HI.U32 R0, R3, R28, RZ ;  /* 0x0000001c03007227 */ /* 0x000fe200078e00ff */
[C---:B------:R-:W-:Y:S02]  /*0db0*/  ISETP.GT.U32.AND P4, PT, R75.reuse, R2, PT ;  /* 0x000000024b00720c */ /* 0x040fe40003f84070 */
[----:B------:R-:W-:Y:S01]  /*0dc0*/  ISETP.GT.U32.AND P1, PT, R75, R4, PT ;  /* 0x000000044b00720c */ /* 0x000fe20003f24070 */
[----:B------:R-:W-:-:S04]  /*0dd0*/  IMAD.HI.U32 R24, R3, R32, RZ ;  /* 0x0000002003187227 */ /* 0x000fc800078e00ff */
[----:B------:R-:W-:Y:S02]  /*0de0*/  IMAD.MOV R26, RZ, RZ, -R5 ;  /* 0x000000ffff1a7224 */ /* 0x000fe400078e0a05 */
[----:B------:R-:W-:Y:S02]  /*0df0*/  IMAD.MOV R25, RZ, RZ, -R0 ;  /* 0x000000ffff197224 */ /* 0x000fe400078e0a00 */
[----:B------:R-:W-:Y:S02]  /*0e00*/  IMAD.MOV R27, RZ, RZ, -R24 ;  /* 0x000000ffff1b7224 */ /* 0x000fe400078e0a18 */
[----:B------:R-:W-:-:S04]  /*0e10*/  IMAD.HI.U32 R0, R3, R34, RZ ;  /* 0x0000002203007227 */ /* 0x000fc800078e00ff */
[----:B------:R-:W-:Y:S01]  /*0e20*/  IMAD R24, R75, R26, R30 ;  /* 0x0000001a4b187224 */ /* 0x000fe200078e021e */
[----:B------:R-:W-:Y:S01]  /*0e30*/  IABS R30, R14 ;  /* 0x0000000e001e7213 */ /* 0x000fe20000000000 */
[----:B------:R-:W-:-:S03]  /*0e40*/  IMAD.HI.U32 R26, R3, R38, RZ ;  /* 0x00000026031a7227 */ /* 0x000fc600078e00ff */
[C---:B------:R-:W-:Y:S01]  /*0e50*/  ISETP.GT.U32.AND P0, PT, R75.reuse, R24, PT ;  /* 0x000000184b00720c */ /* 0x040fe20003f04070 */
[C---:B------:R-:W-:Y:S02]  /*0e60*/  IMAD R5, R75.reuse, R25, R28 ;  /* 0x000000194b057224 */ /* 0x040fe400078e021c */
[----:B------:R-:W-:Y:S02]  /*0e70*/  IMAD.MOV R0, RZ, RZ, -R0 ;  /* 0x000000ffff007224 */ /* 0x000fe400078e0a00 */
[C---:B------:R-:W-:Y:S01]  /*0e80*/  IMAD R25, R75.reuse, R27, R32 ;  /* 0x0000001b4b197224 */ /* 0x040fe200078e0220 */
[----:B------:R-:W-:Y:S01]  /*0e90*/  IABS R32, R15 ;  /* 0x0000000f00207213 */ /* 0x000fe20000000000 */
[----:B------:R-:W-:Y:S01]  /*0ea0*/  IMAD.MOV R27, RZ, RZ, -R26 ;  /* 0x000000ffff1b7224 */ /* 0x000fe200078e0a1a */
[C---:B------:R-:W-:Y:S01]  /*0eb0*/  ISETP.GT.U32.AND P3, PT, R75.reuse, R5, PT ;  /* 0x000000054b00720c */ /* 0x040fe20003f64070 */
[C---:B------:R-:W-:Y:S01]  /*0ec0*/  IMAD R26, R75.reuse, R0, R34 ;  /* 0x000000004b1a7224 */ /* 0x040fe200078e0222 */
[----:B------:R-:W-:Y:S01]  /*0ed0*/  IABS R34, R16 ;  /* 0x0000001000227213 */ /* 0x000fe20000000000 */
[----:B------:R-:W-:Y:S01]  /*0ee0*/  IMAD R27, R75, R27, R38 ;  /* 0x0000001b4b1b7224 */ /* 0x000fe200078e0226 */
[----:B------:R-:W-:Y:S01]  /*0ef0*/  IABS R38, R17 ;  /* 0x0000001100267213 */ /* 0x000fe20000000000 */
[----:B------:R-:W-:Y:S01]  /*0f00*/  IMAD.HI.U32 R0, R3, R30, RZ ;  /* 0x0000001e03007227 */ /* 0x000fe200078e00ff */
[----:B------:R-:W-:-:S02]  /*0f10*/  ISETP.GT.U32.AND P2, PT, R75, R25, PT ;  /* 0x000000194b00720c */ /* 0x000fc40003f44070 */
[----:B------:R-:W-:Y:S01]  /*0f20*/  ISETP.GT.U32.AND P5, PT, R75, R26, PT ;  /* 0x0000001a4b00720c */ /* 0x000fe20003fa4070 */
[----:B------:R-:W-:-:S04]  /*0f30*/  IMAD.HI.U32 R28, R3, R32, RZ ;  /* 0x00000020031c7227 */ /* 0x000fc800078e00ff */
[----:B------:R-:W-:Y:S02]  /*0f40*/  IMAD.MOV R31, RZ, RZ, -R0 ;  /* 0x000000ffff1f7224 */ /* 0x000fe400078e0a00 */
[----:B------:R-:W-:-:S04]  /*0f50*/  IMAD.HI.U32 R29, R3, R34, RZ ;  /* 0x00000022031d7227 */ /* 0x000fc800078e00ff */
[----:B------:R-:W-:-:S04]  /*0f60*/  IMAD.HI.U32 R0, R3, R38, RZ ;  /* 0x0000002603007227 */ /* 0x000fc800078e00ff */
[----:B------:R-:W-:Y:S02]  /*0f70*/  IMAD.MOV R33, RZ, RZ, -R28 ;  /* 0x000000ffff217224 */ /* 0x000fe400078e0a1c */
[----:B------:R-:W-:Y:S02]  /*0f80*/  IMAD R28, R75, R31, R30 ;  /* 0x0000001f4b1c7224 */ /* 0x000fe400078e021e */
[----:B------:R-:W-:-:S04]  /*0f90*/  IMAD.HI.U32 R31, R3, R40, RZ ;  /* 0x00000028031f7227 */ /* 0x000fc800078e00ff */
[----:B------:R-:W-:Y:S02]  /*0fa0*/  IMAD.MOV R35, RZ, RZ, -R29 ;  /* 0x000000ffff237224 */ /* 0x000fe400078e0a1d */
[----:B------:R-:W-:Y:S02]  /*0fb0*/  IMAD.MOV R0, RZ, RZ, -R0 ;  /* 0x000000ffff007224 */ /* 0x000fe400078e0a00 */
[C---:B------:R-:W-:Y:S01]  /*0fc0*/  IMAD R29, R75.reuse, R33, R32 ;  /* 0x000000214b1d7224 */ /* 0x040fe200078e0220 */
[----:B------:R-:W-:Y:S01]  /*0fd0*/  IABS R33, R19 ;  /* 0x0000001300217213 */ /* 0x000fe20000000000 */
[----:B------:R-:W-:Y:S02]  /*0fe0*/  IMAD.MOV R32, RZ, RZ, -R31 ;  /* 0x000000ffff207224 */ /* 0x000fe400078e0a1f */
[----:B------:R-:W-:Y:S01]  /*0ff0*/  IMAD R31, R75, R0, R38 ;  /* 0x000000004b1f7224 */ /* 0x000fe200078e0226 */
[----:B------:R-:W-:Y:S01]  /*1000*/  IABS R0, R21 ;  /* 0x0000001500007213 */ /* 0x000fe20000000000 */
[----:B------:R-:W-:-:S02]  /*1010*/  IMAD.MOV.U32 R38, RZ, RZ, R33 ;  /* 0x000000ffff267224 */ /* 0x000fc400078e0021 */
[----:B------:R-:W-:Y:S02]  /*1020*/  IMAD R32, R75, R32, R40 ;  /* 0x000000204b207224 */ /* 0x000fe400078e0228 */
[----:B------:R-:W-:Y:S02]  /*1030*/  IMAD.MOV.U32 R40, RZ, RZ, R0 ;  /* 0x000000ffff287224 */ /* 0x000fe400078e0000 */
[----:B------:R-:W-:-:S04]  /*1040*/  IMAD.HI.U32 R0, R3, R38, RZ ;  /* 0x0000002603007227 */ /* 0x000fc800078e00ff */
[----:B------:R-:W-:Y:S02]  /*1050*/  IMAD R30, R75, R35, R34 ;  /* 0x000000234b1e7224 */ /* 0x000fe400078e0222 */
        /* <DEDUP_REMOVED lines=12> */
[C---:B------:R-:W-:Y:S01]  /*1120*/  IMAD R35, R75.reuse, R41, R40 ;  /* 0x000000294b237224 */ /* 0x040fe200078e0228 */
[----:B------:R-:W-:Y:S01]  /*1130*/  IABS R40, R57 ;  /* 0x0000003900287213 */ /* 0x000fe20000000000 */
[C---:B------:R-:W-:Y:S01]  /*1140*/  IMAD R38, R75.reuse, R0, R44 ;  /* 0x000000004b267224 */ /* 0x040fe200078e022c */
[----:B------:R-:W-:Y:S01]  /*1150*/  IABS R0, R58 ;  /* 0x0000003a00007213 */ /* 0x000fe20000000000 */
[----:B------:R-:W-:-:S02]  /*1160*/  IMAD R39, R75, R39, R46 ;  /* 0x000000274b277224 */ /* 0x000fc400078e022e */
[----:B------:R-:W-:Y:S02]  /*1170*/  IMAD.MOV.U32 R44, RZ, RZ, R40 ;  /* 0x000000ffff2c7224 */ /* 0x000fe400078e0028 */
[----:B------:R-:W-:Y:S02]  /*1180*/  IMAD.MOV.U32 R46, RZ, RZ, R0 ;  /* 0x000000ffff2e7224 */ /* 0x000fe400078e0000 */
[----:B------:R-:W-:-:S04]  /*1190*/  IMAD.HI.U32 R0, R3, R42, RZ ;  /* 0x0000002a03007227 */ /* 0x000fc800078e00ff */
        /* <DEDUP_REMOVED lines=15> */
[C---:B------:R-:W-:Y:S02]  /*1290*/  IMAD R44, R75.reuse, R44, R50 ;  /* 0x0000002c4b2c7224 */ /* 0x040fe400078e0232 */
[----:B------:R-:W-:Y:S02]  /*12a0*/  IMAD.MOV.U32 R50, RZ, RZ, R0 ;  /* 0x000000ffff327224 */ /* 0x000fe400078e0000 */
[----:B------:R-:W-:Y:S02]  /*12b0*/  IMAD R42, R75, R47, R46 ;  /* 0x0000002f4b2a7224 */ /* 0x000fe400078e022e */
[----:B------:R-:W-:-:S04]  /*12c0*/  IMAD.HI.U32 R0, R3, R48, RZ ;  /* 0x0000003003007227 */ /* 0x000fc800078e00ff */
[----:B------:R-:W-:-:S04]  /*12d0*/  IMAD.HI.U32 R46, R3, R50, RZ ;  /* 0x00000032032e7227 */ /* 0x000fc800078e00ff */
[----:B------:R-:W-:-:S04]  /*12e0*/  IMAD.HI.U32 R45, R3, R52, RZ ;  /* 0x00000034032d7227 */ /* 0x000fc800078e00ff */
[----:B------:R-:W-:Y:S02]  /*12f0*/  IMAD.MOV R47, RZ, RZ, -R0 ;  /* 0x000000ffff2f7224 */ /* 0x000fe400078e0a00 */
[----:B------:R-:W-:Y:S02]  /*1300*/  IMAD.MOV R51, RZ, RZ, -R46 ;  /* 0x000000ffff337224 */ /* 0x000fe400078e0a2e */
[----:B------:R-:W-:-:S04]  /*1310*/  IMAD.HI.U32 R0, R3, R54, RZ ;  /* 0x0000003603007227 */ /* 0x000fc800078e00ff */
[----:B------:R-:W-:Y:S02]  /*1320*/  IMAD.MOV R49, RZ, RZ, -R45 ;  /* 0x000000ffff317224 */ /* 0x000fe400078e0a2d */
[----:B------:R-:W-:Y:S02]  /*1330*/  IMAD R45, R75, R47, R48 ;  /* 0x0000002f4b2d7224 */ /* 0x000fe400078e0230 */
[----:B------:R-:W-:-:S04]  /*1340*/  IMAD.HI.U32 R48, R3, R74, RZ ;  /* 0x0000004a03307227 */ /* 0x000fc800078e00ff */
[C---:B------:R-:W-:Y:S01]  /*1350*/  IMAD R47, R75.reuse, R51, R50 ;  /* 0x000000334b2f7224 */ /* 0x040fe200078e0232 */
[----:B------:R-:W-:Y:S01]  /*1360*/  IABS R50, R70 ;  /* 0x0000004600327213 */ /* 0x000fe20000000000 */
[----:B------:R-:W-:Y:S02]  /*1370*/  IMAD.MOV R0, RZ, RZ, -R0 ;  /* 0x000000ffff007224 */ /* 0x000fe400078e0a00 */
[C---:B------:R-:W-:Y:S01]  /*1380*/  IMAD R46, R75.reuse, R49, R52 ;  /* 0x000000314b2e7224 */ /* 0x040fe200078e0234 */
[----:B------:R-:W-:Y:S01]  /*1390*/  IABS R52, R66 ;  /* 0x0000004200347213 */ /* 0x000fe20000000000 */
[----:B------:R-:W-:Y:S02]  /*13a0*/  IMAD.MOV R49, RZ, RZ, -R48 ;  /* 0x000000ffff317224 */ /* 0x000fe400078e0a30 */
[----:B------:R-:W-:Y:S01]  /*13b0*/  IMAD R48, R75, R0, R54 ;  /* 0x000000004b307224 */ /* 0x000fe200078e0236 */
[----:B------:R-:W-:Y:S01]  /*13c0*/  IABS R0, R67 ;  /* 0x0000004300007213 */ /* 0x000fe20000000000 */
[----:B------:R-:W-:-:S02]  /*13d0*/  IMAD.MOV.U32 R54, RZ, RZ, R50 ;  /* 0x000000ffff367224 */ /* 0x000fc400078e0032 */
[----:B------:R-:W-:Y:S02]  /*13e0*/  @!P3 IMAD.IADD R5, R5, 0x1, -R75 ;  /* 0x000000010505b824 */ /* 0x000fe400078e0a4b */
[----:B------:R-:W-:-:S04]  /*13f0*/  IMAD.HI.U32 R50, R3, R54, RZ ;  /* 0x0000003603327227 */ /* 0x000fc800078e00ff */
[----:B------:R-:W-:Y:S02]  /*1400*/  IMAD.MOV R53, RZ, RZ, -R50 ;  /* 0x000000ffff357224 */ /* 0x000fe400078e0a32 */
[--C-:B------:R-:W-:Y:S01]  /*1410*/  @!P4 IMAD.IADD R2, R2, 0x1, -R75.reuse ;  /* 0x000000010202c824 */ /* 0x100fe200078e0a4b */
[C---:B------:R-:W-:Y:S01]  /*1420*/  ISETP.GT.U32.AND P4, PT, R75.reuse, R28, PT ;  /* 0x0000001c4b00720c */ /* 0x040fe20003f84070 */
[C---:B------:R-:W-:Y:S02]  /*1430*/  IMAD R54, R75.reuse, R53, R54 ;  /* 0x000000354b367224 */ /* 0x040fe400078e0236 */
[--C-:B------:R-:W-:Y:S01]  /*1440*/  @!P1 IMAD.IADD R4, R4, 0x1, -R75.reuse ;  /* 0x0000000104049824 */ /* 0x100fe200078e0a4b */
[C---:B------:R-:W-:Y:S01]  /*1450*/  ISETP.GT.U32.AND P1, PT, R75.reuse, R29, PT ;  /* 0x0000001d4b00720c */ /* 0x040fe20003f24070 */
[--C-:B------:R-:W-:Y:S01]  /*1460*/  @!P0 IMAD.IADD R24, R24, 0x1, -R75.reuse ;  /* 0x0000000118188824 */ /* 0x100fe200078e0a4b */
[----:B------:R-:W-:Y:S01]  /*1470*/  ISETP.GT.U32.AND P6, PT, R75, R54, PT ;  /* 0x000000364b00720c */ /* 0x000fe20003fc4070 */
[--C-:B------:R-:W-:Y:S01]  /*1480*/  @!P2 IMAD.IADD R25, R25, 0x1, -R75.reuse ;  /* 0x000000011919a824 */ /* 0x100fe200078e0a4b */
[C---:B------:R-:W-:Y:S01]  /*1490*/  ISETP.GT.U32.AND P0, PT, R75.reuse, R2, PT ;  /* 0x000000024b00720c */ /* 0x040fe20003f04070 */
[--C-:B------:R-:W-:Y:S01]  /*14a0*/  @!P5 IMAD.IADD R26, R26, 0x1, -R75.reuse ;  /* 0x000000011a1ad824 */ /* 0x100fe200078e0a4b */
[C---:B------:R-:W-:Y:S01]  /*14b0*/  ISETP.GT.U32.AND P2, PT, R75.reuse, R4, PT ;  /* 0x000000044b00720c */ /* 0x040fe20003f44070 */
[C---:B------:R-:W-:Y:S01]  /*14c0*/  IMAD R49, R75.reuse, R49, R74 ;  /* 0x000000314b317224 */ /* 0x040fe200078e024a */
[C---:B------:R-:W-:Y:S01]  /*14d0*/  ISETP.GT.U32.AND P5, PT, R75.reuse, R5, PT ;  /* 0x000000054b00720c */ /* 0x040fe20003fa4070 */
[----:B------:R-:W-:Y:S01]  /*14e0*/  @!P4 IMAD.IADD R28, R28, 0x1, -R75 ;  /* 0x000000011c1cc824 */ /* 0x000fe200078e0a4b */
[----:B------:R-:W-:Y:S01]  /*14f0*/  ISETP.GT.U32.AND P4, PT, R75, R24, PT ;  /* 0x000000184b00720c */ /* 0x000fe20003f84070 */
[----:B------:R-:W-:-:S02]  /*1500*/  IMAD.MOV.U32 R74, RZ, RZ, R0 ;  /* 0x000000ffff4a7224 */ /* 0x000fc400078e0000 */
[--C-:B------:R-:W-:Y:S01]  /*1510*/  @!P1 IMAD.IADD R29, R29, 0x1, -R75.reuse ;  /* 0x000000011d1d9824 */ /* 0x100fe200078e0a4b */
[C---:B------:R-:W-:Y:S01]  /*1520*/  ISETP.GT.U32.AND P1, PT, R75.reuse, R25, PT ;  /* 0x000000194b00720c */ /* 0x040fe20003f24070 */
[--C-:B------:R-:W-:Y:S01]  /*1530*/  @!P6 IMAD.IADD R54, R54, 0x1, -R75.reuse ;  /* 0x000000013636e824 */ /* 0x100fe200078e0a4b */
[C---:B------:R-:W-:Y:S01]  /*1540*/  ISETP.GT.U32.AND P6, PT, R75.reuse, R27, PT ;  /* 0x0000001b4b00720c */ /* 0x040fe20003fc4070 */
[--C-:B------:R-:W-:Y:S02]  /*1550*/  @!P0 IMAD.IADD R2, R2, 0x1, -R75.reuse ;  /* 0x0000000102028824 */ /* 0x100fe400078e0a4b */
[--C-:B------:R-:W-:Y:S01]  /*1560*/  @!P2 IMAD.IADD R4, R4, 0x1, -R75.reuse ;  /* 0x000000010404a824 */ /* 0x100fe200078e0a4b */
[----:B------:R-:W-:Y:S01]  /*1570*/  ISETP.GT.U32.AND P3, PT, R75, R54, PT ;  /* 0x000000364b00720c */ /* 0x000fe20003f64070 */
[--C-:B------:R-:W-:Y:S01]  /*1580*/  @!P5 IMAD.IADD R5, R5, 0x1, -R75.reuse ;  /* 0x000000010505d824 */ /* 0x100fe200078e0a4b */
[C---:B------:R-:W-:Y:S01]  /*1590*/  ISETP.GT.U32.AND P2, PT, R75.reuse, R28, PT ;  /* 0x0000001c4b00720c */ /* 0x040fe20003f44070 */
[----:B------:R-:W-:Y:S01]  /*15a0*/  @!P4 IMAD.IADD R24, R24, 0x1, -R75 ;  /* 0x000000011818c824 */ /* 0x000fe200078e0a4b */
[----:B------:R-:W-:Y:S01]  /*15b0*/  ISETP.GT.U32.AND P5, PT, R75, R30, PT ;  /* 0x0000001e4b00720c */ /* 0x000fe20003fa4070 */
[----:B------:R-:W-:Y:S01]  /*15c0*/  IMAD.HI.U32 R0, R3, R52, RZ ;  /* 0x0000003403007227 */ /* 0x000fe200078e00ff */
[----:B------:R-:W-:-:S03]  /*15d0*/  ISETP.GT.U32.AND P4, PT, R75, R31, PT ;  /* 0x0000001f4b00720c */ /* 0x000fc60003f84070 */
[--C-:B------:R-:W-:Y:S01]  /*15e0*/  @!P6 IMAD.IADD R27, R27, 0x1, -R75.reuse ;  /* 0x000000011b1be824 */ /* 0x100fe200078e0a4b */
[----:B------:R-:W-:Y:S01]  /*15f0*/  ISETP.GT.U32.AND P6, PT, R75, R29, PT ;  /* 0x0000001d4b00720c */ /* 0x000fe20003fc4070 */
[--C-:B------:R-:W-:Y:S01]  /*1600*/  @!P1 IMAD.IADD R25, R25, 0x1, -R75.reuse ;  /* 0x0000000119199824 */ /* 0x100fe200078e0a4b */
[C---:B------:R-:W-:Y:S01]  /*1610*/  ISETP.GT.U32.AND P1, PT, R75.reuse, R32, PT ;  /* 0x000000204b00720c */ /* 0x040fe20003f24070 */
[--C-:B------:R-:W-:Y:S01]  /*1620*/  @!P3 IMAD.IADD R54, R54, 0x1, -R75.reuse ;  /* 0x000000013636b824 */ /* 0x100fe200078e0a4b */
[C---:B------:R-:W-:Y:S01]  /*1630*/  ISETP.GT.U32.AND P3, PT, R75.reuse, R26, PT ;  /* 0x0000001a4b00720c */ /* 0x040fe20003f64070 */
[--C-:B------:R-:W-:Y:S01]  /*1640*/  @!P2 IMAD.IADD R28, R28, 0x1, -R75.reuse ;  /* 0x000000011c1ca824 */ /* 0x100fe200078e0a4b */
[C---:B------:R-:W-:Y:S01]  /*1650*/  ISETP.GT.U32.AND P0, PT, R75.reuse, R27, PT ;  /* 0x0000001b4b00720c */ /* 0x040fe20003f04070 */
[--C-:B------:R-:W-:Y:S01]  /*1660*/  @!P5 IMAD.IADD R30, R30, 0x1, -R75.reuse ;  /* 0x000000011e1ed824 */ /* 0x100fe200078e0a4b */
[----:B------:R-:W-:Y:S01]  /*1670*/  ISETP.GT.U32.AND P2, PT, R75, R35, PT ;  /* 0x000000234b00720c */ /* 0x000fe20003f44070 */
[--C-:B------:R-:W-:Y:S01]  /*1680*/  @!P4 IMAD.IADD R31, R31, 0x1, -R75.reuse ;  /* 0x000000011f1fc824 */ /* 0x100fe200078e0a4b */
[C---:B------:R-:W-:Y:S01]  /*1690*/  ISETP.GT.U32.AND P5, PT, R75.reuse, R39, PT ;  /* 0x000000274b00720c */ /* 0x040fe20003fa4070 */
[----:B------:R-:W-:Y:S01]  /*16a0*/  IMAD.MOV R51, RZ, RZ, -R0 ;  /* 0x000000ffff337224 */ /* 0x000fe200078e0a00 */
[----:B------:R-:W-:Y:S01]  /*16b0*/  ISETP.GT.U32.AND P4, PT, R75, R40, PT ;  /* 0x000000284b00720c */ /* 0x000fe20003f84070 */
[--C-:B------:R-:W-:Y:S01]  /*16c0*/  @!P6 IMAD.IADD R29, R29, 0x1, -R75.reuse ;  /* 0x000000011d1de824 */ /* 0x100fe200078e0a4b */
[C---:B------:R-:W-:Y:S01]  /*16d0*/  ISETP.GT.U32.AND P6, PT, R75.reuse, R38, PT ;  /* 0x000000264b00720c */ /* 0x040fe20003fc4070 */
[--C-:B------:R-:W-:Y:S01]  /*16e0*/  @!P1 IMAD.IADD R32, R32, 0x1, -R75.reuse ;  /* 0x0000000120209824 */ /* 0x100fe200078e0a4b */
[C---:B------:R-:W-:Y:S01]  /*16f0*/  ISETP.GT.U32.AND P1, PT, R75.reuse, R41, PT ;  /* 0x000000294b00720c */ /* 0x040fe20003f24070 */
[--C-:B------:R-:W-:Y:S01]  /*1700*/  @!P3 IMAD.IADD R26, R26, 0x1, -R75.reuse ;  /* 0x000000011a1ab824 */ /* 0x100fe200078e0a4b */
[----:B------:R-:W-:Y:S01]  /*1710*/  ISETP.GT.U32.AND P3, PT, R75, R33, PT ;  /* 0x000000214b00720c */ /* 0x000fe20003f64070 */
[--C-:B------:R-:W-:Y:S01]  /*1720*/  @!P0 IMAD.IADD R27, R27, 0x1, -R75.reuse ;  /* 0x000000011b1b8824 */ /* 0x100fe200078e0a4b */
[----:B------:R-:W-:Y:S01]  /*1730*/  ISETP.GT.U32.AND P0, PT, R75, R34, PT ;  /* 0x000000224b00720c */ /* 0x000fe20003f04070 */
[--C-:B------:R-:W-:Y:S01]  /*1740*/  @!P2 IMAD.IADD R35, R35, 0x1, -R75.reuse ;  /* 0x000000012323a824 */ /* 0x100fe200078e0a4b */
[----:B------:R-:W-:Y:S01]  /*1750*/  ISETP.GT.U32.AND P2, PT, R75, R44, PT ;  /* 0x0000002c4b00720c */ /* 0x000fe20003f44070 */
[--C-:B------:R-:W-:Y:S01]  /*1760*/  @!P5 IMAD.IADD R39, R39, 0x1, -R75.reuse ;  /* 0x000000012727d824 */ /* 0x100fe200078e0a4b */
[C---:B------:R-:W-:Y:S01]  /*1770*/  ISETP.GT.U32.AND P5, PT, R75.reuse, R31, PT ;  /* 0x0000001f4b00720c */ /* 0x040fe20003fa4070 */
[--C-:B------:R-:W-:Y:S01]  /*1780*/  @!P4 IMAD.IADD R40, R40, 0x1, -R75.reuse ;  /* 0x000000012828c824 */ /* 0x100fe200078e0a4b */
[C---:B------:R-:W-:Y:S01]  /*1790*/  ISETP.GT.U32.AND P4, PT, R75.reuse, R32, PT ;  /* 0x000000204b00720c */ /* 0x040fe20003f84070 */
[--C-:B------:R-:W-:Y:S01]  /*17a0*/  @!P6 IMAD.IADD R38, R38, 0x1, -R75.reuse ;  /* 0x000000012626e824 */ /* 0x100fe200078e0a4b */
[----:B------:R-:W-:Y:S01]  /*17b0*/  ISETP.GT.U32.AND P6, PT, R75, R30, PT ;  /* 0x0000001e4b00720c */ /* 0x000fe20003fc4070 */
[----:B------:R-:W-:-:S02]  /*17c0*/  @!P1 IMAD.IADD R41, R41, 0x1, -R75 ;  /* 0x0000000129299824 */ /* 0x000fc400078e0a4b */
[--C-:B------:R-:W-:Y:S01]  /*17d0*/  @!P3 IMAD.IADD R33, R33, 0x1, -R75.reuse ;  /* 0x000000012121b824 */ /* 0x100fe200078e0a4b */
[C---:B------:R-:W-:Y:S01]  /*17e0*/  ISETP.GT.U32.AND P3, PT, R75.reuse, R42, PT ;  /* 0x0000002a4b00720c */ /* 0x040fe20003f64070 */
[--C-:B------:R-:W-:Y:S01]  /*17f0*/  @!P0 IMAD.IADD R34, R34, 0x1, -R75.reuse ;  /* 0x0000000122228824 */ /* 0x100fe200078e0a4b */
[C---:B------:R-:W-:Y:S01]  /*1800*/  ISETP.GT.U32.AND P0, PT, R75.reuse, R43, PT ;  /* 0x0000002b4b00720c */ /* 0x040fe20003f04070 */
[----:B------:R-:W-:Y:S01]  /*1810*/  @!P2 IMAD.IADD R44, R44, 0x1, -R75 ;  /* 0x000000012c2ca824 */ /* 0x000fe200078e0a4b */
[----:B------:R-:W-:Y:S01]  /*1820*/  ISETP.GT.U32.AND P1, PT, R75, R33, PT ;  /* 0x000000214b00720c */ /* 0x000fe20003f24070 */
[----:B------:R-:W-:Y:S01]  /*1830*/  IMAD.HI.U32 R0, R3, R76, RZ ;  /* 0x0000004c03007227 */ /* 0x000fe200078e00ff */
[----:B------:R-:W-:-:S03]  /*1840*/  ISETP.GT.U32.AND P2, PT, R75, R38, PT ;  /* 0x000000264b00720c */ /* 0x000fc60003f44070 */
[----:B------:R-:W-:Y:S01]  /*1850*/  @!P6 IMAD.IADD R30, R30, 0x1, -R75 ;  /* 0x000000011e1ee824 */ /* 0x000fe200078e0a4b */
[----:B------:R-:W-:Y:S01]  /*1860*/  ISETP.GT.U32.AND P6, PT, R75, R39, PT ;  /* 0x000000274b00720c */ /* 0x000fe20003fc4070 */
[----:B------:R-:W-:-:S04]  /*1870*/  IMAD.HI.U32 R50, R3, R74, RZ ;  /* 0x0000004a03327227 */ /* 0x000fc800078e00ff */
[--C-:B------:R-:W-:Y:S01]  /*1880*/  @!P3 IMAD.IADD R42, R42, 0x1, -R75.reuse ;  /* 0x000000012a2ab824 */ /* 0x100fe200078e0a4b */
[----:B------:R-:W-:Y:S01]  /*1890*/  ISETP.GT.U32.AND P3, PT, R75, R34, PT ;  /* 0x000000224b00720c */ /* 0x000fe20003f64070 */
[--C-:B------:R-:W-:Y:S01]  /*18a0*/  @!P0 IMAD.IADD R43, R43, 0x1, -R75.reuse ;  /* 0x000000012b2b8824 */ /* 0x100fe200078e0a4b */
[----:B------:R-:W-:Y:S01]  /*18b0*/  ISETP.GT.U32.AND P0, PT, R75, R35, PT ;  /* 0x000000234b00720c */ /* 0x000fe20003f04070 */
[----:B------:R-:W-:Y:S01]  /*18c0*/  @!P5 IMAD.IADD R31, R31, 0x1, -R75 ;  /* 0x000000011f1fd824 */ /* 0x000fe200078e0a4b */
[C---:B------:R-:W-:Y:S01]  /*18d0*/  ISETP.GT.U32.AND P5, PT, R75.reuse, R40, PT ;  /* 0x000000284b00720c */ /* 0x040fe20003fa4070 */
[----:B------:R-:W-:Y:S02]  /*18e0*/  IMAD.MOV R0, RZ, RZ, -R0 ;  /* 0x000000ffff007224 */ /* 0x000fe400078e0a00 */
[----:B------:R-:W-:Y:S02]  /*18f0*/  IMAD.MOV R53, RZ, RZ, -R50 ;  /* 0x000000ffff357224 */ /* 0x000fe400078e0a32 */
[----:B------:R-:W-:-:S02]  /*1900*/  IMAD R50, R75, R51, R52 ;  /* 0x000000334b327224 */ /* 0x000fc400078e0234 */
[C---:B------:R-:W-:Y:S01]  /*1910*/  IMAD R52, R75.reuse, R0, R76 ;  /* 0x000000004b347224 */ /* 0x040fe200078e024c */
[----:B------:R-:W-:Y:S01]  /*1920*/  IABS R0, R6 ;  /* 0x0000000600007213 */ /* 0x000fe20000000000 */
[--C-:B------:R-:W-:Y:S01]  /*1930*/  @!P3 IMAD.IADD R34, R34, 0x1, -R75.reuse ;  /* 0x000000012222b824 */ /* 0x100fe200078e0a4b */
[----:B------:R-:W-:Y:S01]  /*1940*/  ISETP.GT.U32.AND P3, PT, R75, R43, PT ;  /* 0x0000002b4b00720c */ /* 0x000fe20003f64070 */
[--C-:B------:R-:W-:Y:S01]  /*1950*/  @!P0 IMAD.IADD R35, R35, 0x1, -R75.reuse ;  /* 0x0000000123238824 */ /* 0x100fe200078e0a4b */
[C---:B------:R-:W-:Y:S01]  /*1960*/  ISETP.GT.U32.AND P0, PT, R75.reuse, R44, PT ;  /* 0x0000002c4b00720c */ /* 0x040fe20003f04070 */
[--C-:B------:R-:W-:Y:S01]  /*1970*/  @!P4 IMAD.IADD R32, R32, 0x1, -R75.reuse ;  /* 0x000000012020c824 */ /* 0x100fe200078e0a4b */
[----:B------:R-:W-:Y:S01]  /*1980*/  ISETP.GT.U32.AND P4, PT, R75, R42, PT ;  /* 0x0000002a4b00720c */ /* 0x000fe20003f84070 */
[--C-:B------:R-:W-:Y:S01]  /*1990*/  @!P1 IMAD.IADD R33, R33, 0x1, -R75.reuse ;  /* 0x0000000121219824 */ /* 0x100fe200078e0a4b */
[C---:B------:R-:W-:Y:S01]  /*19a0*/  ISETP.GT.U32.AND P1, PT, R75.reuse, R41, PT ;  /* 0x000000294b00720c */ /* 0x040fe20003f24070 */
[--C-:B------:R-:W-:Y:S01]  /*19b0*/  @!P2 IMAD.IADD R38, R38, 0x1, -R75.reuse ;  /* 0x000000012626a824 */ /* 0x100fe200078e0a4b */
[----:B------:R-:W-:Y:S01]  /*19c0*/  ISETP.GT.U32.AND P2, PT, R75, R45, PT ;  /* 0x0000002d4b00720c */ /* 0x000fe20003f44070 */
[----:B------:R-:W-:Y:S01]  /*19d0*/  @!P6 IMAD.IADD R39, R39, 0x1, -R75 ;  /* 0x000000012727e824 */ /* 0x000fe200078e0a4b */
[----:B------:R-:W-:Y:S01]  /*19e0*/  ISETP.GT.U32.AND P6, PT, R75, R46, PT ;  /* 0x0000002e4b00720c */ /* 0x000fe20003fc4070 */
[----:B------:R-:W-:Y:S01]  /*19f0*/  IMAD.HI.U32 R55, R55, R0, RZ ;  /* 0x0000000037377227 */ /* 0x000fe200078e00ff */
[----:B------:R-:W-:-:S03]  /*1a00*/  LOP3.LUT R76, R71, 0x26, RZ, 0xfc, !PT ;  /* 0x00000026474c7812 */ /* 0x000fc600078efcff */
[--C-:B------:R-:W-:Y:S01]  /*1a10*/  @!P5 IMAD.IADD R40, R40, 0x1, -R75.reuse ;  /* 0x000000012828d824 */ /* 0x100fe200078e0a4b */
[----:B------:R-:W-:Y:S01]  /*1a20*/  ISETP.GT.U32.AND P5, PT, R75, R47, PT ;  /* 0x0000002f4b00720c */ /* 0x000fe20003fa4070 */
[----:B------:R-:W-:Y:S01]  /*1a30*/  @!P3 IMAD.IADD R43, R43, 0x1, -R75 ;  /* 0x000000012b2bb824 */ /* 0x000fe200078e0a4b */
[C---:B------:R-:W-:Y:S01]  /*1a40*/  ISETP.GT.U32.AND P3, PT, R75.reuse, R50, PT ;  /* 0x000000324b00720c */ /* 0x040fe20003f64070 */
[----:B------:R-:W-:Y:S02]  /*1a50*/  IMAD.MOV R55, RZ, RZ, -R55 ;  /* 0x000000ffff377224 */ /* 0x000fe400078e0a37 */
[----:B------:R-:W-:Y:S01]  /*1a60*/  IMAD R51, R75, R53, R74 ;  /* 0x000000354b337224 */ /* 0x000fe200078e024a */
[----:B------:R-:W-:Y:S01]  /*1a70*/  LOP3.LUT R74, R71, 0x22, RZ, 0xfc, !PT ;  /* 0x00000022474a7812 */ /* 0x000fe200078efcff */
[----:B------:R-:W-:Y:S02]  /*1a80*/  IMAD R55, R80, R55, R0 ;  /* 0x0000003750377224 */ /* 0x000fe400078e0200 */
[--C-:B------:R-:W-:Y:S01]  /*1a90*/  @!P0 IMAD.IADD R44, R44, 0x1, -R75.reuse ;  /* 0x000000012c2c8824 */ /* 0x100fe200078e0a4b */
[----:B------:R-:W-:Y:S01]  /*1aa0*/  ISETP.GT.U32.AND P0, PT, R75, R51, PT ;  /* 0x000000334b00720c */ /* 0x000fe20003f04070 */
[--C-:B------:R-:W-:Y:S01]  /*1ab0*/  @!P1 IMAD.IADD R41, R41, 0x1, -R75.reuse ;  /* 0x0000000129299824 */ /* 0x100fe200078e0a4b */
[C---:B------:R-:W-:Y:S01]  /*1ac0*/  ISETP.GT.U32.AND P1, PT, R75.reuse, R48, PT ;  /* 0x000000304b00720c */ /* 0x040fe20003f24070 */
[--C-:B------:R-:W-:Y:S01]  /*1ad0*/  @!P4 IMAD.IADD R42, R42, 0x1, -R75.reuse ;  /* 0x000000012a2ac824 */ /* 0x100fe200078e0a4b */
[----:B------:R-:W-:Y:S01]  /*1ae0*/  ISETP.GT.U32.AND P4, PT, R75, R49, PT ;  /* 0x000000314b00720c */ /* 0x000fe20003f84070 */
[--C-:B------:R-:W-:Y:S01]  /*1af0*/  @!P2 IMAD.IADD R45, R45, 0x1, -R75.reuse ;  /* 0x000000012d2da824 */ /* 0x100fe200078e0a4b */
[----:B------:R-:W-:Y:S01]  /*1b00*/  ISETP.GT.U32.AND P2, PT, R75, R52, PT ;  /* 0x000000344b00720c */ /* 0x000fe20003f44070 */
[----:B------:R-:W-:Y:S01]  /*1b10*/  @!P6 IMAD.IADD R46, R46, 0x1, -R75 ;  /* 0x000000012e2ee824 */ /* 0x000fe200078e0a4b */
[----:B------:R-:W-:Y:S01]  /*1b20*/  ISETP.GT.U32.AND P6, PT, R80, R55, PT ;  /* 0x000000375000720c */ /* 0x000fe20003fc4070 */
[----:B------:R-:W-:-:S04]  /*1b30*/  IMAD.HI.U32 R3, R3, R78, RZ ;  /* 0x0000004e03037227 */ /* 0x000fc800078e00ff */
[--C-:B------:R-:W-:Y:S01]  /*1b40*/  @!P5 IMAD.IADD R47, R47, 0x1, -R75.reuse ;  /* 0x000000012f2fd824 */ /* 0x100fe200078e0a4b */
[C---:B------:R-:W-:Y:S01]  /*1b50*/  ISETP.GT.U32.AND P5, PT, R75.reuse, R45, PT ;  /* 0x0000002d4b00720c */ /* 0x040fe20003fa4070 */
[----:B------:R-:W-:Y:S01]  /*1b60*/  @!P3 IMAD.IADD R50, R50, 0x1, -R75 ;  /* 0x000000013232b824 */ /* 0x000fe200078e0a4b */
[----:B------:R-:W-:Y:S01]  /*1b70*/  ISETP.GT.U32.AND P3, PT, R75, R46, PT ;  /* 0x0000002e4b00720c */ /* 0x000fe20003f64070 */
[----:B------:R-:W-:Y:S02]  /*1b80*/  IMAD.MOV R3, RZ, RZ, -R3 ;  /* 0x000000ffff037224 */ /* 0x000fe400078e0a03 */
[--C-:B------:R-:W-:Y:S01]  /*1b90*/  @!P0 IMAD.IADD R51, R51, 0x1, -R75.reuse ;  /* 0x0000000133338824 */ /* 0x100fe200078e0a4b */
[C---:B------:R-:W-:Y:S01]  /*1ba0*/  ISETP.GT.U32.AND P0, PT, R75.reuse, R47, PT ;  /* 0x0000002f4b00720c */ /* 0x040fe20003f04070 */
[----:B------:R-:W-:Y:S01]  /*1bb0*/  IMAD R53, R75, R3, R78 ;  /* 0x000000034b357224 */ /* 0x000fe200078e024e */
[----:B------:R-:W-:Y:S01]  /*1bc0*/  SHF.R.S32.HI R3, RZ, 0x1f, R174 ;  /* 0x0000001fff037819 */ /* 0x000fe200000114ae */
[--C-:B------:R-:W-:Y:S01]  /*1bd0*/  @!P1 IMAD.IADD R48, R48, 0x1, -R75.reuse ;  /* 0x0000000130309824 */ /* 0x100fe200078e0a4b */
[----:B------:R-:W-:Y:S01]  /*1be0*/  ISETP.GE.AND P1, PT, R6, RZ, PT ;  /* 0x000000ff0600720c */ /* 0x000fe20003f26270 */
[--C-:B------:R-:W-:Y:S01]  /*1bf0*/  @!P4 IMAD.IADD R49, R49, 0x1, -R75.reuse ;  /* 0x000000013131c824 */ /* 0x100fe200078e0a4b */
[----:B------:R-:W-:Y:S01]  /*1c00*/  ISETP.GT.U32.AND P4, PT, R75, R53, PT ;  /* 0x000000354b00720c */ /* 0x000fe20003f84070 */
[--C-:B------:R-:W-:Y:S01]  /*1c10*/  @!P6 IMAD.IADD R55, R55, 0x1, -R80.reuse ;  /* 0x000000013737e824 */ /* 0x100fe200078e0a50 */
[----:B------:R-:W-:Y:S01]  /*1c20*/  LEA.HI R174, R3, R174, RZ, 0x6 ;  /* 0x000000ae03ae7211 */ /* 0x000fe200078f30ff */
        /* <DEDUP_REMOVED lines=8> */
[----:B------:R-:W-:Y:S01]  /*1cb0*/  IMAD.SHL.U32 R0, R72, 0x2, RZ ;  /* 0x0000000248007824 */ /* 0x000fe200078e00ff */
[----:B------:R-:W-:Y:S01]  /*1cc0*/  ISETP.GT.U32.AND P6, PT, R75, R49, PT ;  /* 0x000000314b00720c */ /* 0x000fe20003fc4070 */
[--C-:B------:R-:W-:Y:S01]  /*1cd0*/  @!P4 IMAD.IADD R53, R53, 0x1, -R75.reuse ;  /* 0x000000013535c824 */ /* 0x100fe200078e0a4b */
[----:B------:R-:W-:Y:S01]  /*1ce0*/  ISETP.GT.U32.AND P4, PT, R75, R52, PT ;  /* 0x000000344b00720c */ /* 0x000fe20003f84070 */
[-C--:B------:R-:W-:Y:S01]  /*1cf0*/  IMAD R95, R95, R112.reuse, RZ ;  /* 0x000000705f5f7224 */ /* 0x080fe200078e02ff */
[----:B------:R-:W-:Y:S01]  /*1d00*/  LOP3.LUT R3, RZ, R37, RZ, 0x33, !PT ;  /* 0x00000025ff037212 */ /* 0x000fe200078e33ff */
[--C-:B------:R-:W-:Y:S01]  /*1d10*/  @!P2 IMAD.IADD R48, R48, 0x1, -R75.reuse ;  /* 0x000000013030a824 */ /* 0x100fe200078e0a4b */
[----:B------:R-:W-:Y:S01]  /*1d20*/  ISETP.GT.U32.AND P2, PT, R75, R53, PT ;  /* 0x000000354b00720c */ /* 0x000fe20003f44070 */
[----:B------:R-:W-:Y:S01]  /*1d30*/  @!P5 IMAD.IADD R55, R55, 0x1, -R80 ;  /* 0x000000013737d824 */ /* 0x000fe200078e0a50 */
[----:B------:R-:W-:Y:S01]  /*1d40*/  ISETP.GE.AND P5, PT, R7, RZ, PT ;  /* 0x000000ff0700720c */ /* 0x000fe20003fa6270 */
[--C-:B------:R-:W-:Y:S01]  /*1d50*/  @!P3 IMAD.IADD R50, R50, 0x1, -R75.reuse ;  /* 0x000000013232b824 */ /* 0x100fe200078e0a4b */
[----:B------:R-:W-:Y:S01]  /*1d60*/  ISETP.GE.AND P3, PT, R8, RZ, PT ;  /* 0x000000ff0800720c */ /* 0x000fe20003f66270 */
[----:B------:R-:W-:Y:S01]  /*1d70*/  @!P0 IMAD.IADD R51, R51, 0x1, -R75 ;  /* 0x0000000133338824 */ /* 0x000fe200078e0a4b */
[----:B------:R-:W-:Y:S01]  /*1d80*/  ISETP.GE.AND P0, PT, R9, RZ, PT ;  /* 0x000000ff0900720c */ /* 0x000fe20003f06270 */
[----:B------:R-:W-:Y:S01]  /*1d90*/  @!P1 IMAD.MOV R55, RZ, RZ, -R55 ;  /* 0x000000ffff379224 */ /* 0x000fe200078e0a37 */
[----:B------:R-:W-:Y:S01]  /*1da0*/  ISETP.GE.AND P1, PT, R12, RZ, PT ;  /* 0x000000ff0c00720c */ /* 0x000fe20003f26270 */
[--C-:B------:R-:W-:Y:S01]  /*1db0*/  @!P4 IMAD.IADD R52, R52, 0x1, -R75.reuse ;  /* 0x000000013434c824 */ /* 0x100fe200078e0a4b */
[----:B------:R-:W-:Y:S01]  /*1dc0*/  ISETP.GE.AND P4, PT, R10, RZ, PT ;  /* 0x000000ff0a00720c */ /* 0x000fe20003f86270 */
[--C-:B------:R-:W-:Y:S01]  /*1dd0*/  @!P6 IMAD.IADD R49, R49, 0x1, -R75.reuse ;  /* 0x000000013131e824 */ /* 0x100fe200078e0a4b */
[----:B------:R-:W-:Y:S01]  /*1de0*/  ISETP.NE.AND P6, PT, R36, RZ, PT ;  /* 0x000000ff2400720c */ /* 0x000fe20003fc5270 */
[----:B------:R-:W-:Y:S01]  /*1df0*/  @!P2 IMAD.IADD R53, R53, 0x1, -R75 ;  /* 0x000000013535a824 */ /* 0x000fe200078e0a4b */
[----:B------:R-:W-:Y:S01]  /*1e00*/  ISETP.GE.AND P2, PT, R11, RZ, PT ;  /* 0x000000ff0b00720c */ /* 0x000fe20003f46270 */
[----:B------:R-:W-:Y:S01]  /*1e10*/  @!P5 IMAD.MOV R2, RZ, RZ, -R2 ;  /* 0x000000ffff02d224 */ /* 0x000fe200078e0a02 */
        /* <DEDUP_REMOVED lines=9> */
[----:B------:R-:W-:Y:S01]  /*1eb0*/  IMAD R96, R96, R112, RZ ;  /* 0x0000007060607224 */ /* 0x000fe200078e02ff */
[----:B------:R-:W-:Y:S01]  /*1ec0*/  @!P6 LOP3.LUT R55, RZ, R36, RZ, 0x33, !PT ;  /* 0x00000024ff37e212 */ /* 0x000fe200078e33ff */
        /* <DEDUP_REMOVED lines=12> */
[----:B------:R-:W-:Y:S01]  /*1f90*/  IMAD R55, R55, UR4, RZ ;  /* 0x0000000437377c24 */ /* 0x000fe2000f8e02ff */
[----:B------:R-:W-:Y:S01]  /*1fa0*/  ULDC UR4, c[0x0][0x240] ;  /* 0x0000900000047ab9 */ /* 0x000fe20000000800 */
        /* <DEDUP_REMOVED lines=12> */
[-C--:B------:R-:W-:Y:S01]  /*2070*/  IMAD R97, R97, R112.reuse, RZ ;  /* 0x0000007061617224 */ /* 0x080fe200078e02ff */
[----:B------:R-:W-:Y:S01]  /*2080*/  LOP3.LUT R0, R73, 0x7e, R0, 0x78, !PT ;  /* 0x0000007e49007812 */ /* 0x000fe200078e7800 */
        /* <DEDUP_REMOVED lines=13> */
[----:B------:R-:W-:Y:S01]  /*2160*/  LOP3.LUT R73, R71, 0x20, RZ, 0xfc, !PT ;  /* 0x0000002047497812 */ /* 0x000fe200078efcff */
[----:B------:R-:W-:Y:S01]  /*2170*/  @!P2 IMAD.MOV R45, RZ, RZ, -R45 ;  /* 0x000000ffff2da224 */ /* 0x000fe200078e0a2d */
[----:B------:R-:W-:Y:S01]  /*2180*/  ISETP.GE.AND P2, PT, R67, RZ, PT ;  /* 0x000000ff4300720c */ /* 0x000fe20003f46270 */
[----:B------:R-:W-:Y:S01]  /*2190*/  @!P5 IMAD.MOV R47, RZ, RZ, -R47 ;  /* 0x000000ffff2fd224 */ /* 0x000fe200078e0a2f */
[----:B------:R-:W-:Y:S01]  /*21a0*/  ISETP.GE.AND P5, PT, R69, RZ, PT ;  /* 0x000000ff4500720c */ /* 0x000fe20003fa6270 */
[----:B------:R-:W-:Y:S01]  /*21b0*/  @!P3 IMAD.MOV R48, RZ, RZ, -R48 ;  /* 0x000000ffff30b224 */ /* 0x000fe200078e0a30 */
[----:B------:R-:W-:Y:S01]  /*21c0*/  ISETP.GE.AND P3, PT, R70, RZ, PT ;  /* 0x000000ff4600720c */ /* 0x000fe20003f66270 */
[----:B------:R-:W-:Y:S01]  /*21d0*/  @!P0 IMAD.MOV R49, RZ, RZ, -R49 ;  /* 0x000000ffff318224 */ /* 0x000fe200078e0a31 */
[----:B------:R-:W-:Y:S01]  /*21e0*/  ISETP.NE.AND P0, PT, R37, RZ, PT ;  /* 0x000000ff2500720c */ /* 0x000fe20003f05270 */
[----:B------:R-:W-:Y:S01]  /*21f0*/  @!P1 IMAD.MOV R52, RZ, RZ, -R52 ;  /* 0x000000ffff349224 */ /* 0x000fe200078e0a34 */
[----:B------:R-:W-:Y:S01]  /*2200*/  LEA R110, P1, R55, UR6, 0x1 ;  /* 0x00000006376e7c11 */ /* 0x000fe2000f8208ff */
[----:B------:R-:W-:Y:S01]  /*2210*/  @!P4 IMAD.MOV R50, RZ, RZ, -R50 ;  /* 0x000000ffff32c224 */ /* 0x000fe200078e0a32 */
[----:B------:R-:W-:Y:S01]  /*2220*/  SEL R2, R3, R2, !P0 ;  /* 0x0000000203027207 */ /* 0x000fe20004000000 */
[----:B------:R-:W-:Y:S01]  /*2230*/  IMAD R99, R99, R112, RZ ;  /* 0x0000007063637224 */ /* 0x000fe200078e02ff */
[C---:B------:R-:W-:Y:S01]  /*2240*/  SEL R4, R3.reuse, R4, !P0 ;  /* 0x0000000403047207 */ /* 0x040fe20004000000 */
[----:B------:R-:W-:Y:S01]  /*2250*/  @!P2 IMAD.MOV R51, RZ, RZ, -R51 ;  /* 0x000000ffff33a224 */ /* 0x000fe200078e0a33 */
[C---:B------:R-:W-:Y:S01]  /*2260*/  SEL R5, R3.reuse, R5, !P0 ;  /* 0x0000000503057207 */ /* 0x040fe20004000000 */
[----:B------:R-:W-:Y:S01]  /*2270*/  @!P5 IMAD.MOV R53, RZ, RZ, -R53 ;  /* 0x000000ffff35d224 */ /* 0x000fe200078e0a35 */
[C---:B------:R-:W-:Y:S01]  /*2280*/  SEL R24, R3.reuse, R24, !P0 ;  /* 0x0000001803187207 */ /* 0x040fe20004000000 */
[----:B------:R-:W-:Y:S01]  /*2290*/  @!P3 IMAD.MOV R54, RZ, RZ, -R54 ;  /* 0x000000ffff36b224 */ /* 0x000fe200078e0a36 */
[C---:B------:R-:W-:Y:S01]  /*22a0*/  SEL R25, R3.reuse, R25, !P0 ;  /* 0x0000001903197207 */ /* 0x040fe20004000000 */
[----:B------:R-:W-:Y:S01]  /*22b0*/  IMAD R36, R2, UR4, RZ ;  /* 0x0000000402247c24 */ /* 0x000fe2000f8e02ff */
[C---:B------:R-:W-:Y:S01]  /*22c0*/  SEL R26, R3.reuse, R26, !P0 ;  /* 0x0000001a031a7207 */ /* 0x040fe20004000000 */
[----:B------:R-:W-:Y:S01]  /*22d0*/  IMAD R37, R4, UR4, RZ ;  /* 0x0000000404257c24 */ /* 0x000fe2000f8e02ff */
[----:B------:R-:W-:Y:S01]  /*22e0*/  SEL R27, R3, R27, !P0 ;  /* 0x0000001b031b7207 */ /* 0x000fe20004000000 */
        /* <DEDUP_REMOVED lines=49> */
[----:B------:R-:W-:Y:S01]  /*2600*/  LEA.HI.X.SX32 R111, R55, UR7, 0x1, P1 ;  /* 0x00000007376f7c11 */ /* 0x000fe200088f0eff */
[----:B------:R-:W-:Y:S01]  /*2610*/  ULDC.64 UR6, c[0x0][0x218] ;  /* 0x0000860000067ab9 */ /* 0x000fe20000000a00 */
[----:B------:R-:W-:Y:S01]  /*2620*/  SEL R3, R3, R54, !P0 ;  /* 0x0000003603037207 */ /* 0x000fe20004000000 */
[----:B------:R-:W-:Y:S01]  /*2630*/  IMAD R50, R50, UR4, RZ ;  /* 0x0000000432327c24 */ /* 0x000fe2000f8e02ff */
[----:B------:R-:W-:Y:S01]  /*2640*/  LEA R4, P4, R36, UR6, 0x1 ;  /* 0x0000000624047c11 */ /* 0x000fe2000f8808ff */
[----:B------:R-:W-:Y:S01]  /*2650*/  IMAD R51, R51, UR4, RZ ;  /* 0x0000000433337c24 */ /* 0x000fe2000f8e02ff */
[----:B------:R-:W-:Y:S01]  /*2660*/  LEA R2, P3, R37, UR6, 0x1 ;  /* 0x0000000625027c11 */ /* 0x000fe2000f8608ff */
[----:B------:R-:W-:Y:S01]  /*2670*/  IMAD R192, R3, UR4, RZ ;  /* 0x0000000403c07c24 */ /* 0x000fe2000f8e02ff */
[----:B------:R-:W-:Y:S01]  /*2680*/  LEA R172, P2, R173, UR6, 0x1 ;  /* 0x00000006adac7c11 */ /* 0x000fe2000f8408ff */
[----:B------:R-:W-:Y:S01]  /*2690*/  IMAD R52, R52, UR4, RZ ;  /* 0x0000000434347c24 */ /* 0x000fe2000f8e02ff */
[----:B------:R-:W-:Y:S01]  /*26a0*/  LEA R170, P1, R24, UR6, 0x1 ;  /* 0x0000000618aa7c11 */ /* 0x000fe2000f8208ff */
[----:B------:R-:W-:Y:S01]  /*26b0*/  IMAD R53, R53, UR4, RZ ;  /* 0x0000000435357c24 */ /* 0x000fe2000f8e02ff */
[----:B------:R-:W-:Y:S01]  /*26c0*/  LEA.HI.X.SX32 R5, R36, UR7, 0x1, P4 ;  /* 0x0000000724057c11 */ /* 0x000fe2000a0f0eff */
[----:B------:R-:W-:Y:S01]  /*26d0*/  UMOV UR4, URZ ;  /* 0x0000003f00047c82 */ /* 0x000fe20008000000 */
[----:B------:R-:W-:Y:S01]  /*26e0*/  LEA.HI.X.SX32 R3, R37, UR7, 0x1, P3 ;  /* 0x0000000725037c11 */ /* 0x000fe200098f0eff */
[----:B------:R-:W-:Y:S01]  /*26f0*/  UIADD3.X UR9, UR4, 0x40000040, URZ, UP0, !UPT ;  /* 0x4000004004097890 */ /* 0x000fe200087fe43f */
[----:B------:R-:W-:-:S02]  /*2700*/  LEA.HI.X.SX32 R173, R173, UR7, 0x1, P2 ;  /* 0x00000007adad7c11 */ /* 0x000fc400090f0eff */
[----:B------:R-:W-:Y:S02]  /*2710*/  CS2R R36, SRZ ;  /* 0x0000000000247805 */ /* 0x000fe4000001ff00 */
[----:B------:R-:W-:Y:S02]  /*2720*/  LEA.HI.X.SX32 R171, R24, UR7, 0x1, P1 ;  /* 0x0000000718ab7c11 */ /* 0x000fe400088f0eff */
[----:B------:R-:W-:Y:S02]  /*2730*/  CS2R R54, SRZ ;  /* 0x0000000000367805 */ /* 0x000fe4000001ff00 */
[----:B------:R-:W-:Y:S01]  /*2740*/  LEA R168, P0, R25, UR6, 0x1 ;  /* 0x0000000619a87c11 */ /* 0x000fe2000f8008ff */
[-C--:B------:R-:W-:Y:S01]  /*2750*/  IMAD R100, R100, R112.reuse, RZ ;  /* 0x0000007064647224 */ /* 0x080fe200078e02ff */
        /* <DEDUP_REMOVED lines=9> */
[----:B------:R-:W-:Y:S01]  /*27f0*/  IMAD R105, R105, R112, RZ ;  /* 0x0000007069697224 */ /* 0x000fe200078e02ff */
[----:B------:R-:W-:Y:S01]  /*2800*/  LEA R156, P1, R31, UR6, 0x1 ;  /* 0x000000061f9c7c11 */ /* 0x000fe2000f8208ff */
[----:B------:R-:W-:Y:S01]  /*2810*/  IMAD.SHL.U32 R106, R112, 0x40, RZ ;  /* 0x00000040706a7824 */ /* 0x000fe200078e00ff */
[----:B------:R-:W-:-:S02]  /*2820*/  LEA.HI.X.SX32 R169, R25, UR7, 0x1, P0 ;  /* 0x0000000719a97c11 */ /* 0x000fc400080f0eff */
[----:B------:R-:W-:Y:S02]  /*2830*/  CS2R R24, SRZ ;  /* 0x0000000000187805 */ /* 0x000fe4000001ff00 */
[----:B------:R-:W-:Y:S01]  /*2840*/  LEA.HI.X.SX32 R167, R26, UR7, 0x1, P6 ;  /* 0x000000071aa77c11 */ /* 0x000fe2000b0f0eff */
[-C--:B------:R-:W-:Y:S01]  /*2850*/  IMAD R107, R71, R112.reuse, RZ ;  /* 0x00000070476b7224 */ /* 0x080fe200078e02ff */
[----:B------:R-:W-:Y:S02]  /*2860*/  LEA.HI.X.SX32 R165, R27, UR7, 0x1, P5 ;  /* 0x000000071ba57c11 */ /* 0x000fe4000a8f0eff */
[----:B------:R-:W-:Y:S02]  /*2870*/  CS2R R26, SRZ ;  /* 0x00000000001a7805 */ /* 0x000fe4000001ff00 */
[----:B------:R-:W-:Y:S01]  /*2880*/  LEA.HI.X.SX32 R163, R28, UR7, 0x1, P4 ;  /* 0x000000071ca37c11 */ /* 0x000fe2000a0f0eff */
[----:B------:R-:W-:Y:S01]  /*2890*/  IMAD R108, R86, R112, RZ ;  /* 0x00000070566c7224 */ /* 0x000fe200078e02ff */
[----:B------:R-:W-:-:S02]  /*28a0*/  LEA.HI.X.SX32 R161, R29, UR7, 0x1, P3 ;  /* 0x000000071da17c11 */ /* 0x000fc400098f0eff */
[----:B------:R-:W-:Y:S02]  /*28b0*/  CS2R R28, SRZ ;  /* 0x00000000001c7805 */ /* 0x000fe4000001ff00 */
[----:B------:R-:W-:Y:S01]  /*28c0*/  LEA.HI.X.SX32 R159, R30, UR7, 0x1, P2 ;  /* 0x000000071e9f7c11 */ /* 0x000fe200090f0eff */
[-C--:B------:R-:W-:Y:S01]  /*28d0*/  IMAD R109, R85, R112.reuse, RZ ;  /* 0x00000070556d7224 */ /* 0x080fe200078e02ff */
        /* <DEDUP_REMOVED lines=16> */
[----:B------:R-:W-:Y:S01]  /*29e0*/  LEA.HI.X.SX32 R155, R32, UR7, 0x1, P0 ;  /* 0x00000007209b7c11 */ /* 0x000fe200080f0eff */
[----:B------:R-:W-:Y:S01]  /*29f0*/  IMAD R195, R74, R112, RZ ;  /* 0x000000704ac37224 */ /* 0x000fe200078e02ff */
[----:B------:R-:W-:-:S02]  /*2a00*/  LEA.HI.X.SX32 R153, R33, UR7, 0x1, P6 ;  /* 0x0000000721997c11 */ /* 0x000fc4000b0f0eff */
[----:B------:R-:W-:Y:S02]  /*2a10*/  CS2R R32, SRZ ;  /* 0x0000000000207805 */ /* 0x000fe4000001ff00 */
[----:B------:R-:W-:Y:S01]  /*2a20*/  LEA.HI.X.SX32 R151, R34, UR7, 0x1, P5 ;  /* 0x0000000722977c11 */ /* 0x000fe2000a8f0eff */
[----:B------:R-:W-:Y:S01]  /*2a30*/  IMAD R197, R73, R112, RZ ;  /* 0x0000007049c57224 */ /* 0x000fe200078e02ff */
[----:B------:R-:W-:Y:S02]  /*2a40*/  LEA.HI.X.SX32 R149, R35, UR7, 0x1, P4 ;  /* 0x0000000723957c11 */ /* 0x000fe4000a0f0eff */
[----:B------:R-:W-:Y:S02]  /*2a50*/  CS2R R34, SRZ ;  /* 0x0000000000227805 */ /* 0x000fe4000001ff00 */
[----:B------:R-:W-:Y:S01]  /*2a60*/  LEA.HI.X.SX32 R147, R38, UR7, 0x1, P3 ;  /* 0x0000000726937c11 */ /* 0x000fe200098f0eff */
[----:B------:R-:W-:Y:S01]  /*2a70*/  UIADD3.64 UR20, UR8, 0x80, URZ ;  /* 0x0000008008147897 */ /* 0x000fe2000fffe03f */
[----:B------:R-:W-:-:S02]  /*2a80*/  LEA.HI.X.SX32 R145, R39, UR7, 0x1, P2 ;  /* 0x0000000727917c11 */ /* 0x000fc400090f0eff */
[----:B------:R-:W-:Y:S02]  /*2a90*/  CS2R R38, SRZ ;  /* 0x0000000000267805 */ /* 0x000fe4000001ff00 */
[----:B------:R-:W-:Y:S01]  /*2aa0*/  LEA.HI.X.SX32 R218, R40, UR7, 0x1, P1 ;  /* 0x0000000728da7c11 */ /* 0x000fe200088f0eff */
[----:B------:R-:W-:Y:S01]  /*2ab0*/  UIADD3.64 UR24, UR8, 0x100, URZ ;  /* 0x0000010008187897 */ /* 0x000fe2000fffe03f */
[----:B------:R-:W-:Y:S02]  /*2ac0*/  LEA R140, P0, R41, UR6, 0x1 ;  /* 0x00000006298c7c11 */ /* 0x000fe4000f8008ff */
[----:B------:R-:W-:Y:S02]  /*2ad0*/  LEA R214, P6, R42, UR6, 0x1 ;  /* 0x000000062ad67c11 */ /* 0x000fe4000f8c08ff */
[----:B------:R-:W-:Y:S02]  /*2ae0*/  LEA R210, P5, R43, UR6, 0x1 ;  /* 0x000000062bd27c11 */ /* 0x000fe4000f8a08ff */
[----:B------:R-:W-:-:S02]  /*2af0*/  LEA R142, P4, R44, UR6, 0x1 ;  /* 0x000000062c8e7c11 */ /* 0x000fc4000f8808ff */
[----:B------:R-:W-:Y:S02]  /*2b00*/  LEA R138, P3, R45, UR6, 0x1 ;  /* 0x000000062d8a7c11 */ /* 0x000fe4000f8608ff */
[----:B------:R-:W-:Y:S02]  /*2b10*/  LEA R134, P2, R46, UR6, 0x1 ;  /* 0x000000062e867c11 */ /* 0x000fe4000f8408ff */
[----:B------:R-:W-:Y:S02]  /*2b20*/  LEA R132, P1, R47, UR6, 0x1 ;  /* 0x000000062f847c11 */ /* 0x000fe4000f8208ff */
[----:B------:R-:W-:Y:S02]  /*2b30*/  LEA.HI.X.SX32 R141, R41, UR7, 0x1, P0 ;  /* 0x00000007298d7c11 */ /* 0x000fe400080f0eff */
[----:B------:R-:W-:Y:S02]  /*2b40*/  CS2R R40, SRZ ;  /* 0x0000000000287805 */ /* 0x000fe4000001ff00 */
[----:B------:R-:W-:-:S02]  /*2b50*/  LEA.HI.X.SX32 R212, R42, UR7, 0x1, P6 ;  /* 0x000000072ad47c11 */ /* 0x000fc4000b0f0eff */
[----:B------:R-:W-:Y:S02]  /*2b60*/  LEA.HI.X.SX32 R208, R43, UR7, 0x1, P5 ;  /* 0x000000072bd07c11 */ /* 0x000fe4000a8f0eff */
[----:B------:R-:W-:Y:S02]  /*2b70*/  CS2R R42, SRZ ;  /* 0x00000000002a7805 */ /* 0x000fe4000001ff00 */
[----:B------:R-:W-:Y:S02]  /*2b80*/  LEA.HI.X.SX32 R143, R44, UR7, 0x1, P4 ;  /* 0x000000072c8f7c11 */ /* 0x000fe4000a0f0eff */
[----:B------:R-:W-:Y:S02]  /*2b90*/  LEA.HI.X.SX32 R139, R45, UR7, 0x1, P3 ;  /* 0x000000072d8b7c11 */ /* 0x000fe400098f0eff */
[----:B------:R-:W-:Y:S02]  /*2ba0*/  CS2R R44, SRZ ;  /* 0x00000000002c7805 */ /* 0x000fe4000001ff00 */
[----:B------:R-:W-:-:S02]  /*2bb0*/  LEA.HI.X.SX32 R135, R46, UR7, 0x1, P2 ;  /* 0x000000072e877c11 */ /* 0x000fc400090f0eff */
[----:B------:R-:W-:Y:S02]  /*2bc0*/  LEA.HI.X.SX32 R133, R47, UR7, 0x1, P1 ;  /* 0x000000072f857c11 */ /* 0x000fe400088f0eff */
[----:B------:R-:W-:Y:S02]  /*2bd0*/  CS2R R46, SRZ ;  /* 0x00000000002e7805 */ /* 0x000fe4000001ff00 */
[----:B------:R-:W-:Y:S02]  /*2be0*/  LEA R130, P0, R48, UR6, 0x1 ;  /* 0x0000000630827c11 */ /* 0x000fe4000f8008ff */
[----:B------:R-:W-:Y:S02]  /*2bf0*/  LEA R136, P6, R49, UR6, 0x1 ;  /* 0x0000000631887c11 */ /* 0x000fe4000f8c08ff */
[----:B------:R-:W-:Y:S02]  /*2c00*/  LEA R128, P5, R50, UR6, 0x1 ;  /* 0x0000000632807c11 */ /* 0x000fe4000f8a08ff */
[----:B------:R-:W-:-:S02]  /*2c10*/  LEA R126, P4, R51, UR6, 0x1 ;  /* 0x00000006337e7c11 */ /* 0x000fc4000f8808ff */
[----:B------:R-:W-:Y:S02]  /*2c20*/  LEA R190, P3, R52, UR6, 0x1 ;  /* 0x0000000634be7c11 */ /* 0x000fe4000f8608ff */
[----:B------:R-:W-:Y:S02]  /*2c30*/  LEA R196, P2, R53, UR6, 0x1 ;  /* 0x0000000635c47c11 */ /* 0x000fe4000f8408ff */
[----:B------:R-:W-:Y:S01]  /*2c40*/  LEA R188, P1, R192, UR6, 0x1 ;  /* 0x00000006c0bc7c11 */ /* 0x000fe2000f8208ff */
[----:B------:R-:W-:Y:S01]  /*2c50*/  UIADD3 UR6, UR12, 0x2000, URZ ;  /* 0x000020000c067890 */ /* 0x000fe2000fffe03f */
[C---:B------:R-:W-:Y:S02]  /*2c60*/  LOP3.LUT R75, R71.reuse, 0x24, RZ, 0xfc, !PT ;  /* 0x00000024474b7812 */ /* 0x040fe400078efcff */
[C---:B------:R-:W-:Y:S01]  /*2c70*/  LOP3.LUT R78, R71.reuse, 0x2a, RZ, 0xfc, !PT ;  /* 0x0000002a474e7812 */ /* 0x040fe200078efcff */
[----:B------:R-:W-:Y:S01]  /*2c80*/  USHF.R.U32.HI UR6, URZ, 0x4, UR6 ;  /* 0x000000043f067899 */ /* 0x000fe20008011606 */
[----:B------:R-:W-:Y:S01]  /*2c90*/  LOP3.LUT R80, R71, 0x30, RZ, 0xfc, !PT ;  /* 0x0000003047507812 */ /* 0x000fe200078efcff */
[----:B------:R-:W-:Y:S01]  /*2ca0*/  IMAD R193, R75, R112, RZ ;  /* 0x000000704bc17224 */ /* 0x000fe200078e02ff */
[----:B------:R-:W-:Y:S01]  /*2cb0*/  LEA.HI.X.SX32 R129, R48, UR7, 0x1, P0 ;  /* 0x0000000730817c11 */ /* 0x000fe200080f0eff */
[----:B------:R-:W-:Y:S01]  /*2cc0*/  USGXT.U32 UR6, UR6, 0xe ;  /* 0x0000000e0606789a */ /* 0x000fe20008000000 */
[----:B------:R-:W-:-:S02]  /*2cd0*/  LEA.HI.X.SX32 R137, R49, UR7, 0x1, P6 ;  /* 0x0000000731897c11 */ /* 0x000fc4000b0f0eff */
[----:B------:R-:W-:Y:S02]  /*2ce0*/  CS2R R48, SRZ ;  /* 0x0000000000307805 */ /* 0x000fe4000001ff00 */
[----:B------:R-:W-:Y:S01]  /*2cf0*/  LEA.HI.X.SX32 R131, R50, UR7, 0x1, P5 ;  /* 0x0000000732837c11 */ /* 0x000fe2000a8f0eff */
[----:B------:R-:W-:Y:S01]  /*2d00*/  UIADD3 UR10, UP0, UR6, 0x2, URZ ;  /* 0x00000002060a7890 */ /* 0x000fe2000ff1e03f */
[----:B------:R-:W-:Y:S02]  /*2d10*/  LEA.HI.X.SX32 R127, R51, UR7, 0x1, P4 ;  /* 0x00000007337f7c11 */ /* 0x000fe4000a0f0eff */
[----:B------:R-:W-:Y:S02]  /*2d20*/  CS2R R50, SRZ ;  /* 0x0000000000327805 */ /* 0x000fe4000001ff00 */
[----:B------:R-:W-:Y:S01]  /*2d30*/  LEA.HI.X.SX32 R186, R52, UR7, 0x1, P3 ;  /* 0x0000000734ba7c11 */ /* 0x000fe200098f0eff */
[----:B------:R-:W-:Y:S01]  /*2d40*/  UIADD3.X UR11, UR5, 0x40000040, URZ, UP0, !UPT ;  /* 0x40000040050b7890 */ /* 0x000fe200087fe43f */
[----:B------:R-:W-:-:S02]  /*2d50*/  LEA.HI.X.SX32 R194, R53, UR7, 0x1, P2 ;  /* 0x0000000735c27c11 */ /* 0x000fc400090f0eff */
[----:B------:R-:W-:Y:S02]  /*2d60*/  CS2R R52, SRZ ;  /* 0x0000000000347805 */ /* 0x000fe4000001ff00 */
[----:B------:R-:W-:Y:S01]  /*2d70*/  LEA.HI.X.SX32 R192, R192, UR7, 0x1, P1 ;  /* 0x00000007c0c07c11 */ /* 0x000fe200088f0eff */
[-C--:B------:R-:W-:Y:S01]  /*2d80*/  IMAD R183, R80, R112.reuse, RZ ;  /* 0x0000007050b77224 */ /* 0x080fe200078e02ff */
[----:B------:R-:W-:Y:S01]  /*2d90*/  SHF.R.S32.HI R174, RZ, 0x6, R174 ;  /* 0x00000006ffae7819 */ /* 0x000fe200000114ae */
[----:B------:R-:W-:Y:S01]  /*2da0*/  IMAD R187, R78, R112, RZ ;  /* 0x000000704ebb7224 */ /* 0x000fe200078e02ff */
[C---:B------:R-:W-:Y:S01]  /*2db0*/  LOP3.LUT R176, R0.reuse, 0x20, RZ, 0x3c, !PT ;  /* 0x0000002000b07812 */ /* 0x040fe200078e3cff */
[----:B------:R-:W-:Y:S01]  /*2dc0*/  UIADD3.64 UR22, UR10, 0x2, URZ ;  /* 0x000000020a167897 */ /* 0x000fe2000fffe03f */
[C---:B------:R-:W-:Y:S01]  /*2dd0*/  LOP3.LUT R178, R0.reuse, 0x40, RZ, 0x3c, !PT ;  /* 0x0000004000b27812 */ /* 0x040fe200078e3cff */
[----:B------:R-:W-:Y:S01]  /*2de0*/  UIADD3.64 UR26, UR10, 0x4, URZ ;  /* 0x000000040a1a7897 */ /* 0x000fe2000fffe03f */
[----:B------:R-:W-:-:S11]  /*2df0*/  LOP3.LUT R180, R0, 0x60, RZ, 0x3c, !PT ;  /* 0x0000006000b47812 */ /* 0x000fd600078e3cff */
.L_x_1:
[----:B------:R-:W-:Y:S01]  /*2e00*/  LOP3.LUT R112, R71, 0x2, RZ, 0xfc, !PT ;  /* 0x0000000247707812 */ /* 0x000fe200078efcff */
[----:B------:R-:W-:Y:S01]  /*2e10*/  IMAD.WIDE R118, R105, 0x2, R110 ;  /* 0x0000000269767825 */ /* 0x000fe200078e026e */
[C---:B------:R-:W-:Y:S02]  /*2e20*/  ISETP.GE.AND P1, PT, R71.reuse, UR16, PT ;  /* 0x0000001047007c0c */ /* 0x040fe4000bf26270 */
[C---:B------:R-:W-:Y:S02]  /*2e30*/  LOP3.LUT R113, R71.reuse, 0x4, RZ, 0xfc, !PT ;  /* 0x0000000447717812 */ /* 0x040fe400078efcff */
[C---:B------:R-:W-:Y:S02]  /*2e40*/  LOP3.LUT R114, R71.reuse, 0x6, RZ, 0xfc, !PT ;  /* 0x0000000647727812 */ /* 0x040fe400078efcff */
[----:B------:R-:W-:Y:S02]  /*2e50*/  ISETP.GE.AND P5, PT, R112, UR16, PT ;  /* 0x0000001070007c0c */ /* 0x000fe4000bfa6270 */
[----:B------:R-:W-:-:S02]  /*2e60*/  LOP3.LUT R112, R71, 0x8, RZ, 0xfc, !PT ;  /* 0x0000000847707812 */ /* 0x000fc400078efcff */
[----:B------:R-:W-:Y:S02]  /*2e70*/  ISETP.GE.AND P2, PT, R113, UR16, PT ;  /* 0x0000001071007c0c */ /* 0x000fe4000bf46270 */
[----:B------:R-:W-:Y:S01]  /*2e80*/  ISETP.GE.AND P0, PT, R114, UR16, PT ;  /* 0x0000001072007c0c */ /* 0x000fe2000bf06270 */
[----:B------:R-:W-:Y:S01]  /*2e90*/  IMAD.WIDE R114, R107, 0x2, R110 ;  /* 0x000000026b727825 */ /* 0x000fe200078e026e */
[----:B------:R-:W-:Y:S02]  /*2ea0*/  PRMT R248, RZ, 0x7610, R248 ;  /* 0x00007610fff87816 */ /* 0x000fe400000000f8 */
[----:B------:R-:W-:Y:S02]  /*2eb0*/  ISETP.GE.AND P3, PT, R112, UR16, PT ;  /* 0x0000001070007c0c */ /* 0x000fe4000bf66270 */
[----:B------:R-:W-:Y:S02]  /*2ec0*/  LOP3.LUT R113, R71, 0xc, RZ, 0xfc, !PT ;  /* 0x0000000c47717812 */ /* 0x000fe400078efcff */
[----:B------:R-:W-:Y:S01]  /*2ed0*/  LEA.HI R112, R72, 0xe, RZ, 0x1a ;  /* 0x0000000e48707811 */ /* 0x000fe200078fd0ff */
[----:B------:R-:W2:Y:S01]  /*2ee0*/  @!P1 LDG.E.U16 R248, desc[UR14][R114.64] ;  /* 0x0000000e72f89981 */ /* 0x000ea2000c1e1500 */
[----:B------:R-:W-:-:S02]  /*2ef0*/  PRMT R199, RZ, 0x7610, R199 ;  /* 0x00007610ffc77816 */ /* 0x000fc400000000c7 */
[----:B------:R-:W-:Y:S02]  /*2f00*/  ISETP.GE.AND P4, PT, R113, UR16, PT ;  /* 0x0000001071007c0c */ /* 0x000fe4000bf86270 */
[----:B------:R-:W-:Y:S01]  /*2f10*/  ISETP.GE.AND P1, PT, R112, UR16, PT ;  /* 0x0000001070007c0c */ /* 0x000fe2000bf26270 */
[----:B------:R-:W-:Y:S01]  /*2f20*/  IMAD.WIDE R112, R104, 0x2, R110 ;  /* 0x0000000268707825 */ /* 0x000fe200078e026e */
[----:B------:R-:W-:Y:S01]  /*2f30*/  PRMT R201, RZ, 0x7610, R201 ;  /* 0x00007610ffc97816 */ /* 0x000fe200000000c9 */
[----:B------:R0:W3:Y:S01]  /*2f40*/  @!P5 LDG.E.U16 R199, desc[UR14][R118.64] ;  /* 0x0000000e76c7d981 */ /* 0x0000e2000c1e1500 */
[C---:B------:R-:W-:Y:S02]  /*2f50*/  LOP3.LUT R122, R71.reuse, 0x10, RZ, 0xfc, !PT ;  /* 0x00000010477a7812 */ /* 0x040fe400078efcff */
[----:B------:R-:W-:Y:S01]  /*2f60*/  LOP3.LUT R123, R71, 0x12, RZ, 0xfc, !PT ;  /* 0x00000012477b7812 */ /* 0x000fe200078efcff */
[----:B------:R-:W-:Y:S01]  /*2f70*/  IMAD.WIDE R120, R102, 0x2, R110 ;  /* 0x0000000266787825 */ /* 0x000fe200078e026e */
[----:B------:R-:W-:Y:S01]  /*2f80*/  PRMT R246, RZ, 0x7610, R246 ;  /* 0x00007610fff67816 */ /* 0x000fe200000000f6 */
[----:B------:R1:W4:Y:S01]  /*2f90*/  @!P2 LDG.E.U16 R201, desc[UR14][R112.64] ;  /* 0x0000000e70c9a981 */ /* 0x000322000c1e1500 */
[----:B------:R-:W-:-:S02]  /*2fa0*/  ISETP.GE.AND P5, PT, R122, UR16, PT ;  /* 0x000000107a007c0c */ /* 0x000fc4000bfa6270 */
[----:B------:R-:W-:Y:S02]  /*2fb0*/  ISETP.GE.AND P2, PT, R123, UR16, PT ;  /* 0x000000107b007c0c */ /* 0x000fe4000bf46270 */
[C---:B------:R-:W-:Y:S01]  /*2fc0*/  LOP3.LUT R116, R71.reuse, 0xa, RZ, 0xfc, !PT ;  /* 0x0000000a47747812 */ /* 0x040fe200078efcff */
[----:B------:R5:W3:Y:S01]  /*2fd0*/  @!P3 LDG.E.U16 R246, desc[UR14][R120.64] ;  /* 0x0000000e78f6b981 */ /* 0x000ae2000c1e1500 */
[----:B------:R-:W-:Y:S01]  /*2fe0*/  LOP3.LUT R123, R71, 0x16, RZ, 0xfc, !PT ;  /* 0x00000016477b7812 */ /* 0x000fe200078efcff */
[----:B0-----:R-:W-:Y:S01]  /*2ff0*/  IMAD.WIDE R118, R99, 0x2, R110 ;  /* 0x0000000263767825 */ /* 0x001fe200078e026e */
[----:B------:R-:W-:Y:S02]  /*3000*/  ISETP.GE.AND P6, PT, R116, UR16, PT ;  /* 0x0000001074007c0c */ /* 0x000fe4000bfc6270 */
[----:B------:R-:W-:Y:S01]  /*3010*/  PRMT R207, RZ, 0x7610, R207 ;  /* 0x00007610ffcf7816 */ /* 0x000fe200000000cf */
[----:B-1----:R-:W-:Y:S01]  /*3020*/  IMAD.WIDE R112, R100, 0x2, R110 ;  /* 0x0000000264707825 */ /* 0x002fe200078e026e */
[----:B------:R-:W-:-:S02]  /*3030*/  ISETP.GE.AND P3, PT, R123, UR16, PT ;  /* 0x000000107b007c0c */ /* 0x000fc4000bf66270 */
[----:B------:R-:W-:Y:S01]  /*3040*/  PRMT R209, RZ, 0x7610, R209 ;  /* 0x00007610ffd17816 */ /* 0x000fe200000000d1 */
[----:B------:R-:W-:Y:S01]  /*3050*/  IMAD.WIDE R116, R103, 0x2, R110 ;  /* 0x0000000267747825 */ /* 0x000fe200078e026e */
[----:B------:R-:W-:Y:S01]  /*3060*/  PRMT R203, RZ, 0x7610, R203 ;  /* 0x00007610ffcb7816 */ /* 0x000fe200000000cb */
[----:B------:R-:W4:Y:S01]  /*3070*/  @!P5 LDG.E.U16 R207, desc[UR14][R118.64] ;  /* 0x0000000e76cfd981 */ /* 0x000f22000c1e1500 */
[C---:B-----5:R-:W-:Y:S02]  /*3080*/  LOP3.LUT R121, R71.reuse, 0x1a, RZ, 0xfc, !PT ;  /* 0x0000001a47797812 */ /* 0x060fe400078efcff */
[C---:B------:R-:W-:Y:S01]  /*3090*/  LOP3.LUT R120, R71.reuse, 0x1c, RZ, 0xfc, !PT ;  /* 0x0000001c47787812 */ /* 0x040fe200078efcff */
[----:B------:R-:W5:Y:S01]  /*30a0*/  @!P4 LDG.E.U16 R209, desc[UR14][R112.64] ;  /* 0x0000000e70d1c981 */ /* 0x000f62000c1e1500 */
[----:B------:R-:W-:Y:S01]  /*30b0*/  LOP3.LUT R122, R71, 0x14, RZ, 0xfc, !PT ;  /* 0x00000014477a7812 */ /* 0x000fe200078efcff */
[----:B------:R-:W-:Y:S01]  /*30c0*/  IMAD.WIDE R114, R101, 0x2, R110 ;  /* 0x0000000265727825 */ /* 0x000fe200078e026e */
[----:B------:R-:W-:Y:S01]  /*30d0*/  PRMT R205, RZ, 0x7610, R205 ;  /* 0x00007610ffcd7816 */ /* 0x000fe200000000cd */
[----:B------:R0:W5:Y:S01]  /*30e0*/  @!P0 LDG.E.U16 R203, desc[UR14][R116.64] ;  /* 0x0000000e74cb8981 */ /* 0x000162000c1e1500 */
[----:B------:R-:W-:-:S02]  /*30f0*/  ISETP.GE.AND P4, PT, R121, UR16, PT ;  /* 0x0000001079007c0c */ /* 0x000fc4000bf86270 */
[----:B------:R-:W-:Y:S01]  /*3100*/  ISETP.GE.AND P5, PT, R120, UR16, PT ;  /* 0x0000001078007c0c */ /* 0x000fe2000bfa6270 */
[----:B------:R-:W-:Y:S01]  /*3110*/  IMAD.WIDE R120, R96, 0x2, R110 ;  /* 0x0000000260787825 */ /* 0x000fe200078e026e */
[----:B------:R-:W-:Y:S01]  /*3120*/  PRMT R219, RZ, 0x7610, R219 ;  /* 0x00007610ffdb7816 */ /* 0x000fe200000000db */
[----:B------:R1:W5:Y:S01]  /*3130*/  @!P6 LDG.E.U16 R205, desc[UR14][R114.64] ;  /* 0x0000000e72cde981 */ /* 0x000362000c1e1500 */
[----:B------:R-:W-:Y:S02]  /*3140*/  ISETP.GE.AND P0, PT, R122, UR16, PT ;  /* 0x000000107a007c0c */ /* 0x000fe4000bf06270 */
[----:B------:R-:W-:Y:S02]  /*3150*/  LOP3.LUT R124, R71, 0x18, RZ, 0xfc, !PT ;  /* 0x00000018477c7812 */ /* 0x000fe400078efcff */
[----:B------:R-:W5:Y:S01]  /*3160*/  @!P3 LDG.E.U16 R219, desc[UR14][R120.64] ;  /* 0x0000000e78dbb981 */ /* 0x000f62000c1e1500 */
[----:B------:R-:W-:Y:S02]  /*3170*/  ISETP.GE.AND P3, PT, R73, UR16, PT ;  /* 0x0000001049007c0c */ /* 0x000fe4000bf66270 */
[----:B------:R-:W-:Y:S01]  /*3180*/  ISETP.GE.AND P6, PT, R124, UR16, PT ;  /* 0x000000107c007c0c */ /* 0x000fe2000bfc6270 */
[----:B0-----:R-:W-:Y:S01]  /*3190*/  IMAD.WIDE R116, R92, 0x2, R110 ;  /* 0x000000025c747825 */ /* 0x001fe200078e026e */
[----:B------:R-:W-:-:S02]  /*31a0*/  PRMT R211, RZ, 0x7610, R211 ;  /* 0x00007610ffd37816 */ /* 0x000fc400000000d3 */
[----:B------:R-:W-:Y:S01]  /*31b0*/  PRMT R215, RZ, 0x7610, R215 ;  /* 0x00007610ffd77816 */ /* 0x000fe200000000d7 */
[----:B-1----:R-:W-:Y:S01]  /*31c0*/  IMAD.WIDE R114, R98, 0x2, R110 ;  /* 0x0000000262727825 */ /* 0x002fe200078e026e */
[----:B------:R-:W-:-:S03]  /*31d0*/  PRMT R217, RZ, 0x7610, R217 ;  /* 0x00007610ffd97816 */ /* 0x000fc600000000d9 */
[----:B------:R-:W-:Y:S01]  /*31e0*/  IMAD.WIDE R118, R97, 0x2, R110 ;  /* 0x0000000261767825 */ /* 0x000fe200078e026e */
[----:B------:R-:W-:Y:S01]  /*31f0*/  LEA.HI R124, R72, 0x1e, RZ, 0x1a ;  /* 0x0000001e487c7811 */ /* 0x000fe200078fd0ff */
[----:B------:R-:W5:Y:S01]  /*3200*/  @!P1 LDG.E.U16 R211, desc[UR14][R116.64] ;  /* 0x0000000e74d39981 */ /* 0x000f62000c1e1500 */
[----:B------:R-:W-:Y:S01]  /*3210*/  PRMT R213, RZ, 0x7610, R213 ;  /* 0x00007610ffd57816 */ /* 0x000fe200000000d5 */
[----:B------:R-:W-:Y:S01]  /*3220*/  IMAD.WIDE R122, R95, 0x2, R110 ;  /* 0x000000025f7a7825 */ /* 0x000fe200078e026e */
[----:B------:R-:W-:Y:S01]  /*3230*/  PRMT R221, RZ, 0x7610, R221 ;  /* 0x00007610ffdd7816 */ /* 0x000fe200000000dd */
[----:B------:R0:W5:Y:S01]  /*3240*/  @!P2 LDG.E.U16 R215, desc[UR14][R114.64] ;  /* 0x0000000e72d7a981 */ /* 0x000162000c1e1500 */
[----:B------:R-:W-:Y:S01]  /*3250*/  PRMT R223, RZ, 0x7610, R223 ;  /* 0x00007610ffdf7816 */ /* 0x000fe200000000df */
[----:B------:R-:W-:Y:S01]  /*3260*/  IMAD.WIDE R112, R94, 0x2, R110 ;  /* 0x000000025e707825 */ /* 0x000fe200078e026e */
[----:B------:R-:W-:Y:S01]  /*3270*/  PRMT R227, RZ, 0x7610, R227 ;  /* 0x00007610ffe37816 */ /* 0x000fe200000000e3 */
[----:B------:R1:W5:Y:S01]  /*3280*/  @!P0 LDG.E.U16 R217, desc[UR14][R118.64] ;  /* 0x0000000e76d98981 */ /* 0x000362000c1e1500 */
[----:B------:R-:W-:-:S03]  /*3290*/  ISETP.GE.AND P1, PT, R124, UR16, PT ;  /* 0x000000107c007c0c */ /* 0x000fc6000bf26270 */
[----:B------:R-:W5:Y:S01]  /*32a0*/  @!P6 LDG.E.U16 R213, desc[UR14][R122.64] ;  /* 0x0000000e7ad5e981 */ /* 0x000f62000c1e1500 */
[----:B0-----:R-:W-:-:S03]  /*32b0*/  IMAD.WIDE R114, R93, 0x2, R110 ;  /* 0x000000025d727825 */ /* 0x001fc600078e026e */
[----:B------:R0:W5:Y:S01]  /*32c0*/  @!P4 LDG.E.U16 R221, desc[UR14][R112.64] ;  /* 0x0000000e70ddc981 */ /* 0x000162000c1e1500 */
[--C-:B-1----:R-:W-:Y:S01]  /*32d0*/  IMAD.WIDE R118, R197, 0x2, R110.reuse ;  /* 0x00000002c5767825 */ /* 0x102fe200078e026e */
[----:B------:R-:W-:Y:S02]  /*32e0*/  ISETP.GE.AND P4, PT, R75, UR16, PT ;  /* 0x000000104b007c0c */ /* 0x000fe4000bf86270 */
[----:B------:R1:W5:Y:S01]  /*32f0*/  @!P5 LDG.E.U16 R223, desc[UR14][R114.64] ;  /* 0x0000000e72dfd981 */ /* 0x000362000c1e1500 */
[----:B------:R-:W-:Y:S02]  /*3300*/  ISETP.GE.AND P5, PT, R76, UR16, PT ;  /* 0x000000104c007c0c */ /* 0x000fe4000bfa6270 */
[----:B------:R-:W-:Y:S01]  /*3310*/  ISETP.GE.AND P6, PT, R77, UR16, PT ;  /* 0x000000104d007c0c */ /* 0x000fe2000bfc6270 */
[----:B------:R1:W5:Y:S01]  /*3320*/  @!P3 LDG.E.U16 R227, desc[UR14][R118.64] ;  /* 0x0000000e76e3b981 */ /* 0x000362000c1e1500 */
[----:B------:R-:W-:Y:S01]  /*3330*/  ISETP.GE.AND P3, PT, R74, UR16, PT ;  /* 0x000000104a007c0c */ /* 0x000fe2000bf66270 */
[----:B------:R-:W-:Y:S01]  /*3340*/  IMAD.WIDE R116, R91, 0x2, R110 ;  /* 0x000000025b747825 */ /* 0x000fe200078e026e */
[----:B------:R-:W-:-:S02]  /*3350*/  PRMT R225, RZ, 0x7610, R225 ;  /* 0x00007610ffe17816 */ /* 0x000fc400000000e1 */
[----:B------:R-:W-:Y:S01]  /*3360*/  LEA.HI R125, R72, 0x2e, RZ, 0x1a ;  /* 0x0000002e487d7811 */ /* 0x000fe200078fd0ff */
[----:B0-----:R-:W-:Y:S01]  /*3370*/  IMAD.WIDE R112, R195, 0x2, R110 ;  /* 0x00000002c3707825 */ /* 0x001fe200078e026e */
[----:B------:R-:W-:Y:S02]  /*3380*/  PRMT R229, RZ, 0x7610, R229 ;  /* 0x00007610ffe57816 */ /* 0x000fe400000000e5 */
[----:B------:R-:W-:Y:S01]  /*3390*/  ISETP.GE.AND P2, PT, R125, UR16, PT ;  /* 0x000000107d007c0c */ /* 0x000fe2000bf46270 */
[----:B------:R0:W5:Y:S01]  /*33a0*/  @!P1 LDG.E.U16 R225, desc[UR14][R116.64] ;  /* 0x0000000e74e19981 */ /* 0x000162000c1e1500 */
[----:B------:R-:W-:Y:S01]  /*33b0*/  PRMT R231, RZ, 0x7610, R231 ;  /* 0x00007610ffe77816 */ /* 0x000fe200000000e7 */
[----:B-1----:R-:W-:Y:S01]  /*33c0*/  IMAD.WIDE R114, R193, 0x2, R110 ;  /* 0x00000002c1727825 */ /* 0x002fe200078e026e */
[----:B------:R-:W-:Y:S01]  /*33d0*/  PRMT R233, RZ, 0x7610, R233 ;  /* 0x00007610ffe97816 */ /* 0x000fe200000000e9 */
[----:B------:R-:W5:Y:S01]  /*33e0*/  @!P3 LDG.E.U16 R229, desc[UR14][R112.64] ;  /* 0x0000000e70e5b981 */ /* 0x000f62000c1e1500 */
[----:B------:R-:W-:Y:S01]  /*33f0*/  PRMT R235, RZ, 0x7610, R235 ;  /* 0x00007610ffeb7816 */ /* 0x000fe200000000eb */
[----:B------:R-:W-:-:S04]  /*3400*/  IMAD.WIDE R118, R189, 0x2, R110 ;  /* 0x00000002bd767825 */ /* 0x000fc800078e026e */
[----:B0-----:R-:W-:Y:S01]  /*3410*/  IMAD.WIDE R116, R191, 0x2, R110 ;  /* 0x00000002bf747825 */ /* 0x001fe200078e026e */
[----:B------:R-:W5:Y:S01]  /*3420*/  @!P4 LDG.E.U16 R231, desc[UR14][R114.64] ;  /* 0x0000000e72e7c981 */ /* 0x000f62000c1e1500 */
[----:B------:R-:W-:Y:S02]  /*3430*/  PRMT R241, RZ, 0x7610, R241 ;  /* 0x00007610fff17816 */ /* 0x000fe400000000f1 */
[----:B------:R-:W-:Y:S01]  /*3440*/  ISETP.GE.AND P3, PT, R78, UR16, PT ;  /* 0x000000104e007c0c */ /* 0x000fe2000bf66270 */
[----:B------:R0:W5:Y:S01]  /*3450*/  @!P5 LDG.E.U16 R233, desc[UR14][R116.64] ;  /* 0x0000000e74e9d981 */ /* 0x000162000c1e1500 */
[----:B------:R-:W-:Y:S02]  /*3460*/  ISETP.GE.AND P4, PT, R79, UR16, PT ;  /* 0x000000104f007c0c */ /* 0x000fe4000bf86270 */
[----:B------:R-:W-:Y:S01]  /*3470*/  ISETP.GE.AND P5, PT, R80, UR16, PT ;  /* 0x0000001050007c0c */ /* 0x000fe2000bfa6270 */
[----:B------:R1:W5:Y:S01]  /*3480*/  @!P6 LDG.E.U16 R235, desc[UR14][R118.64] ;  /* 0x0000000e76ebe981 */ /* 0x000362000c1e1500 */
[----:B------:R-:W-:-:S02]  /*3490*/  ISETP.GE.AND P6, PT, R81, UR16, PT ;  /* 0x0000001051007c0c */ /* 0x000fc4000bfc6270 */
[----:B------:R-:W-:Y:S01]  /*34a0*/  LOP3.LUT R120, R72, 0x3f, RZ, 0xc0, !PT ;  /* 0x0000003f48787812 */ /* 0x000fe200078ec0ff */
[----:B0-----:R-:W-:-:S03]  /*34b0*/  IMAD.WIDE R116, R90, 0x2, R110 ;  /* 0x000000025a747825 */ /* 0x001fc600078e026e */
[----:B------:R-:W-:Y:S02]  /*34c0*/  ISETP.GE.AND P1, PT, R120, UR16, PT ;  /* 0x0000001078007c0c */ /* 0x000fe4000bf26270 */
[----:B------:R-:W-:Y:S01]  /*34d0*/  PRMT R237, RZ, 0x7610, R237 ;  /* 0x00007610ffed7816 */ /* 0x000fe200000000ed */
[----:B------:R-:W5:Y:S01]  /*34e0*/  @!P2 LDG.E.U16 R241, desc[UR14][R116.64] ;  /* 0x0000000e74f1a981 */ /* 0x000f62000c1e1500 */
[----:B------:R-:W-:Y:S01]  /*34f0*/  ISETP.GE.AND P2, PT, R82, UR16, PT ;  /* 0x0000001052007c0c */ /* 0x000fe2000bf46270 */
[----:B------:R-:W-:Y:S01]  /*3500*/  IMAD.WIDE R112, R187, 0x2, R110 ;  /* 0x00000002bb707825 */ /* 0x000fe200078e026e */
[----:B------:R-:W-:Y:S02]  /*3510*/  PRMT R239, RZ, 0x7610, R239 ;  /* 0x00007610ffef7816 */ /* 0x000fe400000000ef */
[----:B------:R-:W-:Y:S01]  /*3520*/  PRMT R243, RZ, 0x7610, R243 ;  /* 0x00007610fff37816 */ /* 0x000fe200000000f3 */
[----:B------:R-:W-:Y:S01]  /*3530*/  IMAD.WIDE R114, R185, 0x2, R110 ;  /* 0x00000002b9727825 */ /* 0x000fe200078e026e */
[----:B------:R-:W-:Y:S01]  /*3540*/  PRMT R245, RZ, 0x7610, R245 ;  /* 0x00007610fff57816 */ /* 0x000fe200000000f5 */
[----:B------:R0:W5:Y:S02]  /*3550*/  @!P3 LDG.E.U16 R237, desc[UR14][R112.64] ;  /* 0x0000000e70edb981 */ /* 0x000164000c1e1500 */
[--C-:B-1----:R-:W-:Y:S01]  /*3560*/  IMAD.WIDE R118, R183, 0x2, R110.reuse ;  /* 0x00000002b7767825 */ /* 0x102fe200078e026e */
[----:B------:R-:W-:Y:S01]  /*3570*/  LEA.HI R122, R72, 0x3e, RZ, 0x1a ;  /* 0x0000003e487a7811 */ /* 0x000fe200078fd0ff */
[----:B------:R1:W5:Y:S02]  /*3580*/  @!P4 LDG.E.U16 R239, desc[UR14][R114.64] ;  /* 0x0000000e72efc981 */ /* 0x000364000c1e1500 */
[----:B------:R-:W-:Y:S01]  /*3590*/  IMAD.WIDE R120, R181, 0x2, R110 ;  /* 0x00000002b5787825 */ /* 0x000fe200078e026e */
[----:B------:R-:W-:Y:S01]  /*35a0*/  PRMT R247, RZ, 0x7610, R247 ;  /* 0x00007610fff77816 */ /* 0x000fe200000000f7 */
[----:B------:R-:W5:Y:S01]  /*35b0*/  @!P5 LDG.E.U16 R243, desc[UR14][R118.64] ;  /* 0x0000000e76f3d981 */ /* 0x000f62000c1e1500 */
[----:B------:R-:W-:Y:S01]  /*35c0*/  ISETP.GE.AND P0, PT, R122, UR16, PT ;  /* 0x000000107a007c0c */ /* 0x000fe2000bf06270 */
[----:B0-----:R-:W-:Y:S01]  /*35d0*/  IMAD.WIDE R112, R179, 0x2, R110 ;  /* 0x00000002b3707825 */ /* 0x001fe200078e026e */
[----:B------:R-:W-:Y:S01]  /*35e0*/  ISETP.GE.AND P3, PT, R83, UR16, PT ;  /* 0x0000001053007c0c */ /* 0x000fe2000bf66270 */
[----:B------:R-:W5:Y:S01]  /*35f0*/  @!P6 LDG.E.U16 R245, desc[UR14][R120.64] ;  /* 0x0000000e78f5e981 */ /* 0x000f62000c1e1500 */
[----:B------:R-:W-:-:S02]  /*3600*/  ISETP.GE.AND P4, PT, R84, UR16, PT ;  /* 0x0000001054007c0c */ /* 0x000fc4000bf86270 */
[----:B------:R-:W-:Y:S01]  /*3610*/  ISETP.GE.AND P5, PT, R85, UR16, PT ;  /* 0x0000001055007c0c */ /* 0x000fe2000bfa6270 */
[----:B------:R0:W5:Y:S01]  /*3620*/  @!P2 LDG.E.U16 R247, desc[UR14][R112.64] ;  /* 0x0000000e70f7a981 */ /* 0x000162000c1e1500 */
[----:B------:R-:W-:Y:S01]  /*3630*/  ISETP.GE.AND P6, PT, R86, UR16, PT ;  /* 0x0000001056007c0c */ /* 0x000fe2000bfc6270 */
[----:B-1----:R-:W-:Y:S01]  /*3640*/  IMAD.WIDE R114, R177, 0x2, R110 ;  /* 0x00000002b1727825 */ /* 0x002fe200078e026e */
[----:B------:R-:W-:Y:S02]  /*3650*/  PRMT R249, RZ, 0x7610, R249 ;  /* 0x00007610fff97816 */ /* 0x000fe400000000f9 */
[----:B------:R-:W-:Y:S01]  /*3660*/  PRMT R251, RZ, 0x7610, R251 ;  /* 0x00007610fffb7816 */ /* 0x000fe200000000fb */
[----:B------:R-:W-:Y:S01]  /*3670*/  IMAD.WIDE R116, R175, 0x2, R110 ;  /* 0x00000002af747825 */ /* 0x000fe200078e026e */
[----:B------:R-:W-:Y:S02]  /*3680*/  PRMT R182, RZ, 0x7610, R182 ;  /* 0x00007610ffb67816 */ /* 0x000fe400000000b6 */
[----:B------:R-:W-:Y:S01]  /*3690*/  PRMT R184, RZ, 0x7610, R184 ;  /* 0x00007610ffb87816 */ /* 0x000fe200000000b8 */
[--C-:B0-----:R-:W-:Y:S01]  /*36a0*/  IMAD.MOV.U32 R113, RZ, RZ, R186.reuse ;  /* 0x000000ffff717224 */ /* 0x101fe200078e00ba */
[----:B------:R-:W-:Y:S01]  /*36b0*/  PRMT R186, RZ, 0x7610, R186 ;  /* 0x00007610ffba7816 */ /* 0x000fe200000000ba */
[--C-:B------:R-:W-:Y:S01]  /*36c0*/  IMAD.WIDE R122, R109, 0x2, R110.reuse ;  /* 0x000000026d7a7825 */ /* 0x100fe200078e026e */
[----:B------:R0:W5:Y:S03]  /*36d0*/  @!P3 LDG.E.U16 R249, desc[UR14][R114.64] ;  /* 0x0000000e72f9b981 */ /* 0x000166000c1e1500 */
[--C-:B------:R-:W-:Y:S01]  /*36e0*/  IMAD.WIDE R124, R108, 0x2, R110.reuse ;  /* 0x000000026c7c7825 */ /* 0x100fe200078e026e */
[----:B------:R1:W5:Y:S03]  /*36f0*/  @!P4 LDG.E.U16 R251, desc[UR14][R116.64] ;  /* 0x0000000e74fbc981 */ /* 0x000366000c1e1500 */
[----:B------:R-:W-:Y:S01]  /*3700*/  IMAD.WIDE R118, R89, 0x2, R110 ;  /* 0x0000000259767825 */ /* 0x000fe200078e026e */
[----:B------:R1:W5:Y:S04]  /*3710*/  @!P5 LDG.E.U16 R182, desc[UR14][R122.64] ;  /* 0x0000000e7ab6d981 */ /* 0x000368000c1e1500 */
[----:B------:R-:W5:Y:S04]  /*3720*/  @!P6 LDG.E.U16 R184, desc[UR14][R124.64] ;  /* 0x0000000e7cb8e981 */ /* 0x000f68000c1e1500 */
[----:B------:R1:W5:Y:S01]  /*3730*/  @!P0 LDG.E.U16 R186, desc[UR14][R118.64] ;  /* 0x0000000e76ba8981 */ /* 0x000362000c1e1500 */
[----:B------:R-:W-:Y:S01]  /*3740*/  BAR.SYNC.DEFER_BLOCKING 0x0 ;  /* 0x0000000000007b1d */ /* 0x000fe20000010000 */
[----:B0-----:R-:W-:-:S02]  /*3750*/  IMAD.MOV.U32 R114, RZ, RZ, R196 ;  /* 0x000000ffff727224 */ /* 0x001fc400078e00c4 */
[----:B------:R-:W-:Y:S02]  /*3760*/  IMAD.MOV.U32 R115, RZ, RZ, R194 ;  /* 0x000000ffff737224 */ /* 0x000fe400078e00c2 */
[--C-:B------:R-:W-:Y:S01]  /*3770*/  IMAD.MOV.U32 R112, RZ, RZ, R190.reuse ;  /* 0x000000ffff707224 */ /* 0x100fe200078e00be */
[----:B------:R-:W-:Y:S01]  /*3780*/  PRMT R190, RZ, 0x7610, R190 ;  /* 0x00007610ffbe7816 */ /* 0x000fe200000000be */
[----:B-1----:R-:W-:Y:S02]  /*3790*/  IMAD.MOV.U32 R116, RZ, RZ, R188 ;  /* 0x000000ffff747224 */ /* 0x002fe400078e00bc */
[----:B------:R-:W-:Y:S01]  /*37a0*/  IMAD.MOV.U32 R117, RZ, RZ, R192 ;  /* 0x000000ffff757224 */ /* 0x000fe200078e00c0 */
[----:B------:R-:W-:Y:S01]  /*37b0*/  PRMT R188, RZ, 0x7610, R188 ;  /* 0x00007610ffbc7816 */ /* 0x000fe200000000bc */
[----:B------:R-:W-:-:S04]  /*37c0*/  IMAD.WIDE R122, R87, 0x2, R114 ;  /* 0x00000002577a7825 */ /* 0x000fc800078e0272 */
[----:B------:R-:W-:Y:S01]  /*37d0*/  IMAD.WIDE R120, R87, 0x2, R116 ;  /* 0x0000000257787825 */ /* 0x000fe200078e0274 */
[----:B------:R-:W-:-:S03]  /*37e0*/  PRMT R196, RZ, 0x7610, R196 ;  /* 0x00007610ffc47816 */ /* 0x000fc600000000c4 */
[----:B------:R-:W-:Y:S01]  /*37f0*/  IMAD.MOV.U32 R119, RZ, RZ, R129 ;  /* 0x000000ffff777224 */ /* 0x000fe200078e0081 */
[----:B------:R0:W5:Y:S04]  /*3800*/  @!P1 LDG.E.U16 R190, desc[UR14][R122.64] ;  /* 0x0000000e7abe9981 */ /* 0x000168000c1e1500 */
[----:B------:R1:W5:Y:S01]  /*3810*/  @!P1 LDG.E.U16 R188, desc[UR14][R120.64] ;  /* 0x0000000e78bc9981 */ /* 0x000362000c1e1500 */
[----:B------:R-:W-:Y:S02]  /*3820*/  IMAD.MOV.U32 R118, RZ, RZ, R130 ;  /* 0x000000ffff767224 */ /* 0x000fe400078e0082 */
[----:B0-----:R-:W-:Y:S02]  /*3830*/  IMAD.MOV.U32 R122, RZ, RZ, R128 ;  /* 0x000000ffff7a7224 */ /* 0x001fe400078e0080 */
[----:B------:R-:W-:-:S02]  /*3840*/  IMAD.MOV.U32 R123, RZ, RZ, R131 ;  /* 0x000000ffff7b7224 */ /* 0x000fc400078e0083 */
[----:B-1----:R-:W-:Y:S02]  /*3850*/  IMAD.MOV.U32 R120, RZ, RZ, R136 ;  /* 0x000000ffff787224 */ /* 0x002fe400078e0088 */
[----:B------:R-:W-:Y:S01]  /*3860*/  IMAD.MOV.U32 R121, RZ, RZ, R137 ;  /* 0x000000ffff797224 */ /* 0x000fe200078e0089 */
[----:B------:R-:W-:Y:S01]  /*3870*/  PRMT R198, RZ, 0x7610, R198 ;  /* 0x00007610ffc67816 */ /* 0x000fe200000000c6 */
[----:B------:R-:W-:Y:S01]  /*3880*/  IMAD.WIDE R128, R87, 0x2, R122 ;  /* 0x0000000257807825 */ /* 0x000fe200078e027a */
[----:B------:R-:W-:-:S03]  /*3890*/  PRMT R192, RZ, 0x7610, R192 ;  /* 0x00007610ffc07816 */ /* 0x000fc600000000c0 */
[C---:B------:R-:W-:Y:S01]  /*38a0*/  IMAD.WIDE R130, R87.reuse, 0x2, R120 ;  /* 0x0000000257827825 */ /* 0x040fe200078e0278 */
[----:B------:R0:W5:Y:S03]  /*38b0*/  @!P1 LDG.E.U16 R196, desc[UR14][R128.64] ;  /* 0x0000000e80c49981 */ /* 0x000166000c1e1500 */
[----:B------:R-:W-:Y:S01]  /*38c0*/  IMAD.WIDE R124, R87, 0x2, R112 ;  /* 0x00000002577c7825 */ /* 0x000fe200078e0270 */
[----:B------:R1:W5:Y:S01]  /*38d0*/  @!P1 LDG.E.U16 R198, desc[UR14][R130.64] ;  /* 0x0000000e82c69981 */ /* 0x000362000c1e1500 */
[----:B------:R-:W-:-:S03]  /*38e0*/  PRMT R204, RZ, 0x7610, R204 ;  /* 0x00007610ffcc7816 */ /* 0x000fc600000000cc */
[----:B------:R1:W5:Y:S01]  /*38f0*/  @!P1 LDG.E.U16 R192, desc[UR14][R124.64] ;  /* 0x0000000e7cc09981 */ /* 0x000362000c1e1500 */
[----:B0-----:R-:W-:Y:S02]  /*3900*/  IMAD.MOV.U32 R128, RZ, RZ, R134 ;  /* 0x000000ffff807224 */ /* 0x001fe400078e0086 */
[----:B------:R-:W-:Y:S02]  /*3910*/  IMAD.MOV.U32 R129, RZ, RZ, R135 ;  /* 0x000000ffff817224 */ /* 0x000fe400078e0087 */
[----:B-1----:R-:W-:Y:S02]  /*3920*/  IMAD.MOV.U32 R130, RZ, RZ, R132 ;  /* 0x000000ffff827224 */ /* 0x002fe400078e0084 */
[----:B------:R-:W-:Y:S01]  /*3930*/  IMAD.MOV.U32 R131, RZ, RZ, R133 ;  /* 0x000000ffff837224 */ /* 0x000fe200078e0085 */
[----:B------:R-:W-:Y:S01]  /*3940*/  PRMT R202, RZ, 0x7610, R202 ;  /* 0x00007610ffca7816 */ /* 0x000fe200000000ca */
[----:B------:R-:W-:Y:S02]  /*3950*/  IMAD.MOV.U32 R124, RZ, RZ, R126 ;  /* 0x000000ffff7c7224 */ /* 0x000fe400078e007e */
[----:B------:R-:W-:-:S02]  /*3960*/  IMAD.MOV.U32 R125, RZ, RZ, R127 ;  /* 0x000000ffff7d7224 */ /* 0x000fc400078e007f */
[C---:B------:R-:W-:Y:S01]  /*3970*/  IMAD.WIDE R134, R87.reuse, 0x2, R128 ;  /* 0x0000000257867825 */ /* 0x040fe200078e0280 */
[----:B------:R-:W-:Y:S02]  /*3980*/  PRMT R194, RZ, 0x7610, R194 ;  /* 0x00007610ffc27816 */ /* 0x000fe400000000c2 */
[----:B------:R-:W-:Y:S01]  /*3990*/  PRMT R200, RZ, 0x7610, R200 ;  /* 0x00007610ffc87816 */ /* 0x000fe200000000c8 */
[C---:B------:R-:W-:Y:S01]  /*39a0*/  IMAD.WIDE R132, R87.reuse, 0x2, R130 ;  /* 0x0000000257847825 */ /* 0x040fe200078e0282 */
[----:B------:R0:W5:Y:S03]  /*39b0*/  @!P1 LDG.E.U16 R204, desc[UR14][R134.64] ;  /* 0x0000000e86cc9981 */ /* 0x000166000c1e1500 */
[C---:B------:R-:W-:Y:S01]  /*39c0*/  IMAD.WIDE R126, R87.reuse, 0x2, R124 ;  /* 0x00000002577e7825 */ /* 0x040fe200078e027c */
[----:B------:R1:W5:Y:S03]  /*39d0*/  @!P1 LDG.E.U16 R202, desc[UR14][R132.64] ;  /* 0x0000000e84ca9981 */ /* 0x000366000c1e1500 */
[----:B------:R-:W-:Y:S01]  /*39e0*/  IMAD.WIDE R136, R87, 0x2, R118 ;  /* 0x0000000257887825 */ /* 0x000fe200078e0276 */
[----:B------:R1:W5:Y:S03]  /*39f0*/  @!P1 LDG.E.U16 R194, desc[UR14][R126.64] ;  /* 0x0000000e7ec29981 */ /* 0x000366000c1e1500 */
[----:B0-----:R-:W-:Y:S01]  /*3a00*/  IMAD.MOV.U32 R134, RZ, RZ, R142 ;  /* 0x000000ffff867224 */ /* 0x001fe200078e008e */
[----:B------:R0:W5:Y:S01]  /*3a10*/  @!P1 LDG.E.U16 R200, desc[UR14][R136.64] ;  /* 0x0000000e88c89981 */ /* 0x000162000c1e1500 */
[----:B------:R-:W-:-:S02]  /*3a20*/  IMAD.MOV.U32 R135, RZ, RZ, R143 ;  /* 0x000000ffff877224 */ /* 0x000fc400078e008f */
[--C-:B-1----:R-:W-:Y:S01]  /*3a30*/  IMAD.MOV.U32 R133, RZ, RZ, R208.reuse ;  /* 0x000000ffff857224 */ /* 0x102fe200078e00d0 */
[----:B------:R-:W-:Y:S01]  /*3a40*/  PRMT R208, RZ, 0x7610, R208 ;  /* 0x00007610ffd07816 */ /* 0x000fe200000000d0 */
[----:B------:R-:W-:Y:S02]  /*3a50*/  IMAD.MOV.U32 R126, RZ, RZ, R138 ;  /* 0x000000ffff7e7224 */ /* 0x000fe400078e008a */
[----:B------:R-:W-:Y:S02]  /*3a60*/  IMAD.MOV.U32 R127, RZ, RZ, R139 ;  /* 0x000000ffff7f7224 */ /* 0x000fe400078e008b */
[----:B0-----:R-:W-:Y:S01]  /*3a70*/  IMAD.WIDE R136, R87, 0x2, R134 ;  /* 0x0000000257887825 */ /* 0x001fe200078e0286 */
[----:B------:R-:W-:-:S03]  /*3a80*/  PRMT R206, RZ, 0x7610, R206 ;  /* 0x00007610ffce7816 */ /* 0x000fc600000000ce */
[C---:B------:R-:W-:Y:S01]  /*3a90*/  IMAD.WIDE R138, R87.reuse, 0x2, R126 ;  /* 0x00000002578a7825 */ /* 0x040fe200078e027e */
[----:B------:R0:W5:Y:S04]  /*3aa0*/  @!P1 LDG.E.U16 R208, desc[UR14][R136.64] ;  /* 0x0000000e88d09981 */ /* 0x000168000c1e1500 */
[----:B------:R1:W5:Y:S01]  /*3ab0*/  @!P1 LDG.E.U16 R206, desc[UR14][R138.64] ;  /* 0x0000000e8ace9981 */ /* 0x000362000c1e1500 */
[----:B0-----:R-:W-:Y:S02]  /*3ac0*/  IMAD.MOV.U32 R136, RZ, RZ, R214 ;  /* 0x000000ffff887224 */ /* 0x001fe400078e00d6 */
[--C-:B------:R-:W-:Y:S01]  /*3ad0*/  IMAD.MOV.U32 R137, RZ, RZ, R212.reuse ;  /* 0x000000ffff897224 */ /* 0x100fe200078e00d4 */
[----:B------:R-:W-:Y:S01]  /*3ae0*/  PRMT R212, RZ, 0x7610, R212 ;  /* 0x00007610ffd47816 */ /* 0x000fe200000000d4 */
[----:B-1----:R-:W-:Y:S01]  /*3af0*/  IMAD.WIDE R138, R87, 0x2, R136 ;  /* 0x00000002578a7825 */ /* 0x002fe200078e0288 */
[----:B------:R-:W-:-:S04]  /*3b00*/  PRMT R214, RZ, 0x7610, R214 ;  /* 0x00007610ffd67816 */ /* 0x000fc800000000d6 */
[----:B------:R0:W5:Y:S01]  /*3b10*/  @!P1 LDG.E.U16 R212, desc[UR14][R138.64] ;  /* 0x0000000e8ad49981 */ /* 0x000162000c1e1500 */
[--C-:B------:R-:W-:Y:S01]  /*3b20*/  IMAD.MOV.U32 R132, RZ, RZ, R210.reuse ;  /* 0x000000ffff847224 */ /* 0x100fe200078e00d2 */
[----:B------:R-:W-:Y:S01]  /*3b30*/  PRMT R210, RZ, 0x7610, R210 ;  /* 0x00007610ffd27816 */ /* 0x000fe200000000d2 */
[----:B0-----:R-:W-:Y:S02]  /*3b40*/  IMAD.MOV.U32 R138, RZ, RZ, R140 ;  /* 0x000000ffff8a7224 */ /* 0x001fe400078e008c */
[----:B------:R-:W-:Y:S02]  /*3b50*/  IMAD.MOV.U32 R139, RZ, RZ, R141 ;  /* 0x000000ffff8b7224 */ /* 0x000fe400078e008d */
[----:B------:R-:W-:-:S04]  /*3b60*/  IMAD.WIDE R140, R87, 0x2, R138 ;  /* 0x00000002578c7825 */ /* 0x000fc800078e028a */
[C---:B------:R-:W-:Y:S01]  /*3b70*/  IMAD.WIDE R142, R87.reuse, 0x2, R132 ;  /* 0x00000002578e7825 */ /* 0x040fe200078e0284 */
[----:B------:R0:W5:Y:S04]  /*3b80*/  @!P1 LDG.E.U16 R214, desc[UR14][R140.64] ;  /* 0x0000000e8cd69981 */ /* 0x000168000c1e1500 */
[----:B------:R1:W5:Y:S01]  /*3b90*/  @!P1 LDG.E.U16 R210, desc[UR14][R142.64] ;  /* 0x0000000e8ed29981 */ /* 0x000362000c1e1500 */
[----:B0-----:R-:W-:Y:S02]  /*3ba0*/  IMAD.MOV.U32 R140, RZ, RZ, R216 ;  /* 0x000000ffff8c7224 */ /* 0x001fe400078e00d8 */
[----:B------:R-:W-:Y:S01]  /*3bb0*/  IMAD.MOV.U32 R141, RZ, RZ, R218 ;  /* 0x000000ffff8d7224 */ /* 0x000fe200078e00da */
[----:B------:R-:W-:Y:S01]  /*3bc0*/  PRMT R216, RZ, 0x7610, R216 ;  /* 0x00007610ffd87816 */ /* 0x000fe200000000d8 */
[----:B-1----:R-:W-:Y:S01]  /*3bd0*/  IMAD.WIDE R142, R87, 0x2, R140 ;  /* 0x00000002578e7825 */ /* 0x002fe200078e028c */
[----:B------:R-:W-:-:S04]  /*3be0*/  PRMT R218, RZ, 0x7610, R218 ;  /* 0x00007610ffda7816 */ /* 0x000fc800000000da */
[----:B------:R0:W5:Y:S02]  /*3bf0*/  @!P1 LDG.E.U16 R216, desc[UR14][R142.64] ;  /* 0x0000000e8ed89981 */ /* 0x000164000c1e1500 */
[----:B0-----:R-:W-:Y:S02]  /*3c00*/  IMAD.MOV.U32 R142, RZ, RZ, R144 ;  /* 0x000000ffff8e7224 */ /* 0x001fe400078e0090 */
[----:B------:R-:W-:Y:S02]  /*3c10*/  IMAD.MOV.U32 R143, RZ, RZ, R145 ;  /* 0x000000ffff8f7224 */ /* 0x000fe400078e0091 */
[----:B------:R-:W-:Y:S01]  /*3c20*/  IMAD.WIDE R144, R87, 0x2, R142 ;  /* 0x0000000257907825 */ /* 0x000fe200078e028e */
        /* <DEDUP_REMOVED lines=70> */
[----:B--2---:R0:W-:Y:S04]  /*4090*/  STS.U16 [R0+UR12], R248 ;  /* 0x000000f800007988 */ /* 0x0041e8000800040c */
[----:B------:R1:W2:Y:S01]  /*40a0*/  @!P1 LDG.E.U16 R250, desc[UR14][R172.64] ;  /* 0x0000000eacfa9981 */ /* 0x0002a2000c1e1500 */
[----:B0-----:R-:W-:Y:S01]  /*40b0*/  PRMT R248, RZ, 0x7610, R248 ;  /* 0x00007610fff87816 */ /* 0x001fe200000000f8 */
[----:B-1----:R-:W-:-:S02]  /*40c0*/  IMAD.MOV.U32 R172, RZ, RZ, R2 ;  /* 0x000000ffffac7224 */ /* 0x002fc400078e0002 */
[----:B------:R-:W-:Y:S02]  /*40d0*/  IMAD.MOV.U32 R173, RZ, RZ, R3 ;  /* 0x000000ffffad7224 */ /* 0x000fe400078e0003 */
[----:B------:R-:W-:Y:S01]  /*40e0*/  IMAD.WIDE R2, R87, 0x2, R172 ;  /* 0x0000000257027825 */ /* 0x000fe200078e02ac */
[----:B---3--:R0:W-:Y:S04]  /*40f0*/  STS.U16 [R0+UR12+0x400], R246 ;  /* 0x000400f600007988 */ /* 0x0081e8000800040c */
[----:B------:R1:W3:Y:S01]  /*4100*/  @!P1 LDG.E.U16 R248, desc[UR14][R2.64] ;  /* 0x0000000e02f89981 */ /* 0x0002e2000c1e1500 */
[----:B0-----:R-:W-:Y:S01]  /*4110*/  PRMT R246, RZ, 0x7610, R246 ;  /* 0x00007610fff67816 */ /* 0x001fe200000000f6 */
[----:B-1----:R-:W-:Y:S02]  /*4120*/  IMAD.MOV.U32 R2, RZ, RZ, R4 ;  /* 0x000000ffff027224 */ /* 0x002fe400078e0004 */
[----:B------:R-:W-:-:S02]  /*4130*/  IMAD.MOV.U32 R3, RZ, RZ, R5 ;  /* 0x000000ffff037224 */ /* 0x000fc400078e0005 */
[----:B------:R-:W-:-:S05]  /*4140*/  IMAD.WIDE R4, R87, 0x2, R2 ;  /* 0x0000000257047825 */ /* 0x000fca00078e0202 */
[----:B------:R-:W3:Y:S04]  /*4150*/  @!P1 LDG.E.U16 R246, desc[UR14][R4.64] ;  /* 0x0000000e04f69981 */ /* 0x000ee8000c1e1500 */
[----:B----4-:R-:W-:Y:S04]  /*4160*/  STS.U16 [R0+UR12+0x800], R207 ;  /* 0x000800cf00007988 */ /* 0x010fe8000800040c */
[----:B-----5:R-:W-:Y:S04]  /*4170*/  STS.U16 [R0+UR12+0xc00], R213 ;  /* 0x000c00d500007988 */ /* 0x020fe8000800040c */
[----:B------:R-:W-:Y:S04]  /*4180*/  STS.U16 [R0+UR12+0x1000], R227 ;  /* 0x001000e300007988 */ /* 0x000fe8000800040c */
        /* <DEDUP_REMOVED lines=33> */
[----:B------:R-:W-:Y:S01]  /*43a0*/  STS.U16 [R0+UR12+0x3800], R236 ;  /* 0x003800ec00007988 */ /* 0x000fe2000800040c */
[----:B------:R-:W-:Y:S01]  /*43b0*/  UMOV UR4, UR13 ;  /* 0x0000000d00047c82 */ /* 0x000fe20008000000 */
[----:B------:R-:W-:Y:S01]  /*43c0*/  UMOV UR5, 0x40000040 ;  /* 0x4000004000057882 */ /* 0x000fe20000000000 */
[----:B------:R-:W-:Y:S01]  /*43d0*/  UMOV UR7, 0x40000040 ;  /* 0x4000004000077882 */ /* 0x000fe20000000000 */
        /* <DEDUP_REMOVED lines=8> */
[----:B--2---:R-:W-:Y:S04]  /*4460*/  STS.U16 [R176+UR12+0x3d00], R250 ;  /* 0x003d00fab0007988 */ /* 0x004fe8000800040c */
[----:B------:R-:W-:Y:S04]  /*4470*/  STS.U16 [R178+UR12+0x2200], R192 ;  /* 0x002200c0b2007988 */ /* 0x000fe8000800040c */
[----:B------:R-:W-:Y:S04]  /*4480*/  STS.U16 [R178+UR12+0x2600], R200 ;  /* 0x002600c8b2007988 */ /* 0x000fe8000800040c */
[----:B------:R-:W-:Y:S04]  /*4490*/  STS.U16 [R178+UR12+0x2a00], R208 ;  /* 0x002a00d0b2007988 */ /* 0x000fe8000800040c */
[----:B------:R0:W-:Y:S04]  /*44a0*/  STS.U16 [R178+UR12+0x2e00], R216 ;  /* 0x002e00d8b2007988 */ /* 0x0001e8000800040c */
[----:B------:R-:W-:Y:S04]  /*44b0*/  STS.U16 [R178+UR12+0x3200], R224 ;  /* 0x003200e0b2007988 */ /* 0x000fe8000800040c */
[----:B------:R-:W-:Y:S04]  /*44c0*/  STS.U16 [R178+UR12+0x3600], R232 ;  /* 0x003600e8b2007988 */ /* 0x000fe8000800040c */
[----:B------:R-:W-:Y:S04]  /*44d0*/  STS.U16 [R178+UR12+0x3a00], R240 ;  /* 0x003a00f0b2007988 */ /* 0x000fe8000800040c */
[----:B---3--:R-:W-:Y:S04]  /*44e0*/  STS.U16 [R178+UR12+0x3e00], R248 ;  /* 0x003e00f8b2007988 */ /* 0x008fe8000800040c */
[----:B------:R-:W-:Y:S04]  /*44f0*/  STS.U16 [R180+UR12+0x2300], R194 ;  /* 0x002300c2b4007988 */ /* 0x000fe8000800040c */
[----:B------:R-:W-:Y:S04]  /*4500*/  STS.U16 [R180+UR12+0x2700], R202 ;  /* 0x002700cab4007988 */ /* 0x000fe8000800040c */
[----:B------:R1:W-:Y:S04]  /*4510*/  STS.U16 [R180+UR12+0x2b00], R210 ;  /* 0x002b00d2b4007988 */ /* 0x0003e8000800040c */
[----:B------:R2:W-:Y:S04]  /*4520*/  STS.U16 [R180+UR12+0x2f00], R218 ;  /* 0x002f00dab4007988 */ /* 0x0005e8000800040c */
[----:B------:R3:W-:Y:S04]  /*4530*/  STS.U16 [R180+UR12+0x3300], R226 ;  /* 0x003300e2b4007988 */ /* 0x0007e8000800040c */
[----:B------:R3:W-:Y:S04]  /*4540*/  STS.U16 [R180+UR12+0x3700], R234 ;  /* 0x003700eab4007988 */ /* 0x0007e8000800040c */
[----:B------:R3:W-:Y:S04]  /*4550*/  STS.U16 [R180+UR12+0x3b00], R242 ;  /* 0x003b00f2b4007988 */ /* 0x0007e8000800040c */
[----:B------:R3:W-:Y:S01]  /*4560*/  STS.U16 [R180+UR12+0x3f00], R246 ;  /* 0x003f00f6b4007988 */ /* 0x0007e2000800040c */
[----:B------:R4:W-:Y:S06]  /*4570*/  MEMBAR.ALL.CTA ;  /* 0x0000000000007992 */ /* 0x0009ec0000008000 */
[----:B----4-:R-:W4:Y:S02]  /*4580*/  FENCE.VIEW.ASYNC.S ;  /* 0x00000000000073c6 */ /* 0x010f240000000000 */
[----:B----4-:R-:W-:Y:S06]  /*4590*/  BAR.SYNC.DEFER_BLOCKING 0x0 ;  /* 0x0000000000007b1d */ /* 0x010fec0000010000 */
[----:B------:R-:W-:-:S06]  /*45a0*/  WARPGROUP.ARRIVE ;  /* 0x00000000000079c5 */ /* 0x000fcc0000000000 */
[----:B------:R-:W-:Y:S04]  /*45b0*/  HGMMA.64x64x16.F32 R24, gdesc[UR4].tnspA, R24 ;  /* 0x20e00000041879f0 */ /* 0x000fe80008700818 */
[----:B------:R-:W-:Y:S04]  /*45c0*/  HGMMA.64x64x16.F32 R24, gdesc[UR8].tnspA, R24 ;  /* 0x20e00000081879f0 */ /* 0x000fe80008700818 */
[----:B------:R-:W-:Y:S01]  /*45d0*/  HGMMA.64x64x16.F32 R24, gdesc[UR20].tnspA, R24 ;  /* 0x20e00000141879f0 */ /* 0x000fe20008700818 */
[----:B------:R-:W-:-:S04]  /*45e0*/  IMAD.WIDE R4, R88, 0x2, R2 ;  /* 0x0000000258047825 */ /* 0x000fc800078e0202 */
[----:B------:R-:W-:-:S04]  /*45f0*/  IMAD.WIDE R2, R88, 0x2, R172 ;  /* 0x0000000258027825 */ /* 0x000fc800078e02ac */
[----:B------:R-:W-:-:S04]  /*4600*/  IMAD.WIDE R172, R88, 0x2, R170 ;  /* 0x0000000258ac7825 */ /* 0x000fc800078e02aa */
[----:B------:R-:W-:-:S04]  /*4610*/  IMAD.WIDE R170, R88, 0x2, R168 ;  /* 0x0000000258aa7825 */ /* 0x000fc800078e02a8 */
[----:B------:R-:W-:Y:S01]  /*4620*/  IMAD.WIDE R168, R88, 0x2, R166 ;  /* 0x0000000258a87825 */ /* 0x000fe200078e02a6 */
[----:B------:R-:W-:Y:S03]  /*4630*/  HGMMA.64x64x16.F32 R24, gdesc[UR24].tnspA, R24, gsb0 ;  /* 0x20e00000181879f0 */ /* 0x000fe60008000818 */
[----:B------:R-:W-:Y:S02]  /*4640*/  VIADD R174, R174, 0xffffffff ;  /* 0xffffffffaeae7836 */ /* 0x000fe40000000000 */
[----:B------:R-:W-:-:S04]  /*4650*/  IMAD.WIDE R166, R88, 0x2, R164 ;  /* 0x0000000258a67825 */ /* 0x000fc800078e02a4 */
[----:B------:R-:W-:Y:S01]  /*4660*/  IMAD.WIDE R164, R88, 0x2, R162 ;  /* 0x0000000258a47825 */ /* 0x000fe200078e02a2 */
[----:B------:R-:W-:-:S03]  /*4670*/  ISETP.NE.U32.AND P0, PT, R174, RZ, PT ;  /* 0x000000ffae00720c */ /* 0x000fc60003f05070 */
[----:B------:R-:W-:-:S04]  /*4680*/  IMAD.WIDE R162, R88, 0x2, R160 ;  /* 0x0000000258a27825 */ /* 0x000fc800078e02a0 */
        /* <DEDUP_REMOVED lines=9> */
[----:B------:R-:W-:Y:S01]  /*4720*/  IMAD.WIDE R142, R88, 0x2, R134 ;  /* 0x00000002588e7825 */ /* 0x000fe200078e0286 */
[----:B------:R-:W-:-:S03]  /*4730*/  UIADD3 UR16, UR16, -0x40, URZ ;  /* 0xffffffc010107890 */ /* 0x000fc6000fffe03f */
[----:B------:R-:W-:-:S04]  /*4740*/  IMAD.WIDE R134, R88, 0x2, R128 ;  /* 0x0000000258867825 */ /* 0x000fc800078e0280 */
[----:B------:R-:W-:-:S04]  /*4750*/  IMAD.WIDE R128, R88, 0x2, R118 ;  /* 0x0000000258807825 */ /* 0x000fc800078e0276 */
[----:B0-----:R-:W-:-:S04]  /*4760*/  IMAD.WIDE R216, R88, 0x2, R140 ;  /* 0x0000000258d87825 */ /* 0x001fc800078e028c */
[----:B------:R-:W-:-:S04]  /*4770*/  IMAD.WIDE R214, R88, 0x2, R136 ;  /* 0x0000000258d67825 */ /* 0x000fc800078e0288 */
[----:B-1----:R-:W-:-:S04]  /*4780*/  IMAD.WIDE R210, R88, 0x2, R132 ;  /* 0x0000000258d27825 */ /* 0x002fc800078e0284 */
[----:B------:R-:W-:Y:S01]  /*4790*/  IMAD.WIDE R122, R88, 0x2, R122 ;  /* 0x00000002587a7825 */ /* 0x000fe200078e027a */
[----:B------:R-:W-:-:S03]  /*47a0*/  WARPGROUP.DEPBAR.LE gsb0, 0x0 ;  /* 0x00008000000079c5 */ /* 0x000fc60000010000 */
[----:B------:R-:W-:-:S04]  /*47b0*/  IMAD.WIDE R112, R88, 0x2, R112 ;  /* 0x0000000258707825 */ /* 0x000fc800078e0270 */
[----:B------:R-:W-:-:S04]  /*47c0*/  IMAD.WIDE R114, R88, 0x2, R114 ;  /* 0x0000000258727825 */ /* 0x000fc800078e0272 */
[----:B------:R-:W-:-:S04]  /*47d0*/  IMAD.WIDE R116, R88, 0x2, R116 ;  /* 0x0000000258747825 */ /* 0x000fc800078e0274 */
[----:B------:R-:W-:-:S04]  /*47e0*/  IMAD.WIDE R140, R88, 0x2, R138 ;  /* 0x00000002588c7825 */ /* 0x000fc800078e028a */
[----:B------:R-:W-:-:S04]  /*47f0*/  IMAD.WIDE R132, R88, 0x2, R130 ;  /* 0x0000000258847825 */ /* 0x000fc800078e0282 */
[----:B------:R-:W-:-:S04]  /*4800*/  IMAD.WIDE R138, R88, 0x2, R126 ;  /* 0x00000002588a7825 */ /* 0x000fc800078e027e */
[----:B------:R-:W-:Y:S02]  /*4810*/  IMAD.MOV.U32 R130, RZ, RZ, R128 ;  /* 0x000000ffff827224 */ /* 0x000fe400078e0080 */
[----:B--2---:R-:W-:Y:S02]  /*4820*/  IMAD.MOV.U32 R218, RZ, RZ, R217 ;  /* 0x000000ffffda7224 */ /* 0x004fe400078e00d9 */
[----:B------:R-:W-:Y:S02]  /*4830*/  IMAD.MOV.U32 R212, RZ, RZ, R215 ;  /* 0x000000ffffd47224 */ /* 0x000fe400078e00d7 */
[----:B------:R-:W-:Y:S02]  /*4840*/  IMAD.MOV.U32 R208, RZ, RZ, R211 ;  /* 0x000000ffffd07224 */ /* 0x000fe400078e00d3 */
[----:B------:R-:W-:-:S04]  /*4850*/  IMAD.WIDE R136, R88, 0x2, R120 ;  /* 0x0000000258887825 */ /* 0x000fc800078e0278 */
[----:B------:R-:W-:-:S04]  /*4860*/  IMAD.WIDE R126, R88, 0x2, R124 ;  /* 0x00000002587e7825 */ /* 0x000fc800078e027c */
[----:B------:R-:W-:Y:S02]  /*4870*/  IMAD.MOV.U32 R128, RZ, RZ, R122 ;  /* 0x000000ffff807224 */ /* 0x000fe400078e007a */
[----:B------:R-:W-:Y:S02]  /*4880*/  IMAD.MOV.U32 R131, RZ, RZ, R123 ;  /* 0x000000ffff837224 */ /* 0x000fe400078e007b */
[----:B------:R-:W-:Y:S02]  /*4890*/  IMAD.MOV.U32 R190, RZ, RZ, R112 ;  /* 0x000000ffffbe7224 */ /* 0x000fe400078e0070 */
[----:B------:R-:W-:Y:S02]  /*48a0*/  IMAD.MOV.U32 R186, RZ, RZ, R113 ;  /* 0x000000ffffba7224 */ /* 0x000fe400078e0071 */
[----:B------:R-:W-:-:S04]  /*48b0*/  IMAD.WIDE R110, R106, 0x2, R110 ;  /* 0x000000026a6e7825 */ /* 0x000fc800078e026e */
[----:B------:R-:W-:Y:S02]  /*48c0*/  IMAD.MOV.U32 R196, RZ, RZ, R114 ;  /* 0x000000ffffc47224 */ /* 0x000fe400078e0072 */
[----:B------:R-:W-:Y:S02]  /*48d0*/  IMAD.MOV.U32 R194, RZ, RZ, R115 ;  /* 0x000000ffffc27224 */ /* 0x000fe400078e0073 */
[----:B------:R-:W-:Y:S02]  /*48e0*/  IMAD.MOV.U32 R188, RZ, RZ, R116 ;  /* 0x000000ffffbc7224 */ /* 0x000fe400078e0074 */
[----:B------:R-:W-:Y:S01]  /*48f0*/  IMAD.MOV.U32 R192, RZ, RZ, R117 ;  /* 0x000000ffffc07224 */ /* 0x000fe200078e0075 */
[----:B---3--:R-:W-:Y:S06]  /*4900*/  @P0 BRA `(.L_x_1) ;  /* 0xffffffe4003c0947 */ /* 0x008fec000383ffff */
[----:B------:R-:W-:Y:S02]  /*4910*/  F2FP.F16.F32.PACK_AB R51, R55, R51 ;  /* 0x000000333733723e */ /* 0x000fe400000000ff */
[----:B------:R-:W-:Y:S02]  /*4920*/  F2FP.F16.F32.PACK_AB R50, R54, R50 ;  /* 0x000000323632723e */ /* 0x000fe400000000ff */
[----:B------:R-:W-:Y:S02]  /*4930*/  F2FP.F16.F32.PACK_AB R49, R53, R49 ;  /* 0x000000313531723e */ /* 0x000fe400000000ff */
[----:B------:R-:W-:Y:S02]  /*4940*/  F2FP.F16.F32.PACK_AB R48, R52, R48 ;  /* 0x000000303430723e */ /* 0x000fe400000000ff */
[----:B------:R-:W-:Y:S02]  /*4950*/  F2FP.F16.F32.PACK_AB R43, R47, R43 ;  /* 0x0000002b2f2b723e */ /* 0x000fe400000000ff */
[----:B------:R-:W-:-:S02]  /*4960*/  F2FP.F16.F32.PACK_AB R42, R46, R42 ;  /* 0x0000002a2e2a723e */ /* 0x000fc400000000ff */
        /* <DEDUP_REMOVED lines=9> */
[----:B------:R-:W-:-:S07]  /*4a00*/  F2FP.F16.F32.PACK_AB R24, R28, R24 ;  /* 0x000000181c18723e */ /* 0x000fce00000000ff */
.L_x_0:
[----:B------:R-:W-:Y:S01]  /*4a10*/  BAR.SYNC.DEFER_BLOCKING 0x0 ;  /* 0x0000000000007b1d */ /* 0x000fe20000010000 */
[C---:B------:R-:W-:Y:S02]  /*4a20*/  IMAD.SHL.U32 R2, R72.reuse, 0x200, RZ ;  /* 0x0000020048027824 */ /* 0x040fe400078e00ff */
[C---:B------:R-:W-:Y:S02]  /*4a30*/  IMAD.SHL.U32 R0, R72.reuse, 0x10, RZ ;  /* 0x0000001048007824 */ /* 0x040fe400078e00ff */
[----:B------:R-:W-:Y:S01]  /*4a40*/  IMAD.SHL.U32 R3, R72, 0x8, RZ ;  /* 0x0000000848037824 */ /* 0x000fe200078e00ff */
[----:B------:R-:W-:Y:S01]  /*4a50*/  LOP3.LUT R5, R2, 0x1000, RZ, 0xc0, !PT ;  /* 0x0000100002057812 */ /* 0x000fe200078ec0ff */
[----:B------:R-:W-:Y:S01]  /*4a60*/  IMAD.SHL.U32 R72, R72, 0x40, RZ ;  /* 0x0000004048487824 */ /* 0x000fe200078e00ff */
[----:B------:R-:W-:Y:S01]  /*4a70*/  LOP3.LUT R2, R0, 0x70, RZ, 0xc0, !PT ;  /* 0x0000007000027812 */ /* 0x000fe200078ec0ff */
[----:B------:R-:W-:Y:S01]  /*4a80*/  ULDC.64 UR6, c[0x0][0x228] ;  /* 0x00008a0000067ab9 */ /* 0x000fe20000000a00 */
[----:B------:R-:W-:Y:S01]  /*4a90*/  LOP3.LUT R3, R3, 0x380, RZ, 0xc0, !PT ;  /* 0x0000038003037812 */ /* 0x000fe200078ec0ff */
[----:B------:R-:W-:Y:S01]  /*4aa0*/  ULDC UR4, c[0x0][0x244] ;  /* 0x0000910000047ab9 */ /* 0x000fe20000000800 */
[----:B------:R-:W-:-:S02]  /*4ab0*/  IADD3 R2, R2, UR12, R5 ;  /* 0x0000000c02027c10 */ /* 0x000fc4000fffe005 */
[----:B------:R-:W-:Y:S02]  /*4ac0*/  LOP3.LUT R4, R0, 0x3f0, RZ, 0xc0, !PT ;  /* 0x000003f000047812 */ /* 0x000fe400078ec0ff */
[----:B------:R-:W-:Y:S01]  /*4ad0*/  LOP3.LUT R5, R72, 0x1000, RZ, 0xc0, !PT ;  /* 0x0000100048057812 */ /* 0x000fe200078ec0ff */
[----:B------:R-:W-:Y:S01]  /*4ae0*/  IMAD.IADD R0, R3, 0x1, R2 ;  /* 0x0000000103007824 */ /* 0x000fe200078e0202 */
[C---:B------:R-:W-:Y:S01]  /*4af0*/  ISETP.GE.AND P0, PT, R6.reuse, UR6, PT ;  /* 0x0000000606007c0c */ /* 0x040fe2000bf06270 */
[----:B------:R-:W-:Y:S01]  /*4b00*/  IMAD R6, R6, UR4, RZ ;  /* 0x0000000406067c24 */ /* 0x000fe2000f8e02ff */
[----:B------:R-:W-:Y:S01]  /*4b10*/  IADD3 R44, R4, UR12, R5 ;  /* 0x0000000c042c7c10 */ /* 0x000fe2000fffe005 */
[----:B------:R-:W-:Y:S01]  /*4b20*/  ULDC UR6, c[0x0][0x248] ;  /* 0x0000920000067ab9 */ /* 0x000fe20000000800 */
[----:B------:R-:W-:Y:S01]  /*4b30*/  ULDC.64 UR4, c[0x0][0x220] ;  /* 0x0000880000047ab9 */ /* 0x000fe20000000a00 */
[----:B------:R-:W-:Y:S01]  /*4b40*/  ISETP.LT.AND P1, PT, R70, UR7, !P0 ;  /* 0x0000000746007c0c */ /* 0x000fe2000c721270 */
[----:B------:R-:W-:Y:S01]  /*4b50*/  STSM.16.M88.4 [R0], R24 ;  /* 0x0000001800007844 */ /* 0x000fe20000000200 */
[----:B------:R-:W-:Y:S01]  /*4b60*/  BAR.SYNC.DEFER_BLOCKING 0x0 ;  /* 0x0000000000007b1d */ /* 0x000fe20000010000 */
[----:B------:R-:W-:Y:S01]  /*4b70*/  LEA R53, P2, R6, UR4, 0x1 ;  /* 0x0000000406357c11 */ /* 0x000fe2000f8408ff */
[----:B------:R-:W-:Y:S01]  /*4b80*/  IMAD R70, R70, UR6, RZ ;  /* 0x0000000646467c24 */ /* 0x000fe2000f8e02ff */
[C---:B------:R-:W-:Y:S01]  /*4b90*/  ISETP.LT.AND P4, PT, R69.reuse, UR7, !P0 ;  /* 0x0000000745007c0c */ /* 0x040fe2000c781270 */
[----:B------:R-:W-:Y:S01]  /*4ba0*/  IMAD R69, R69, UR6, RZ ;  /* 0x0000000645457c24 */ /* 0x000fe2000f8e02ff */
[----:B------:R-:W-:-:S02]  /*4bb0*/  LEA.HI.X.SX32 R55, R6, UR5, 0x1, P2 ;  /* 0x0000000506377c11 */ /* 0x000fc400090f0eff */
[CC--:B------:R-:W-:Y:S02]  /*4bc0*/  LEA R2, P2, R70.reuse, R53.reuse, 0x1 ;  /* 0x0000003546027211 */ /* 0x0c0fe400078408ff */
[C---:B------:R-:W-:Y:S02]  /*4bd0*/  LEA R4, P3, R69.reuse, R53, 0x1 ;  /* 0x0000003545047211 */ /* 0x040fe400078608ff */
[-C--:B------:R-:W-:Y:S02]  /*4be0*/  LEA.HI.X.SX32 R3, R70, R55.reuse, 0x1, P2 ;  /* 0x0000003746037211 */ /* 0x080fe400010f0eff */
[C---:B------:R-:W-:Y:S01]  /*4bf0*/  ISETP.LT.AND P2, PT, R68.reuse, UR7, !P0 ;  /* 0x0000000744007c0c */ /* 0x040fe2000c741270 */
[----:B------:R-:W-:Y:S01]  /*4c00*/  IMAD R68, R68, UR6, RZ ;  /* 0x0000000644447c24 */ /* 0x000fe2000f8e02ff */
[----:B------:R-:W-:Y:S02]  /*4c10*/  LEA.HI.X.SX32 R5, R69, R55, 0x1, P3 ;  /* 0x0000003745057211 */ /* 0x000fe400018f0eff */
[C---:B------:R-:W-:Y:S01]  /*4c20*/  ISETP.LT.AND P3, PT, R67.reuse, UR7, !P0 ;  /* 0x0000000743007c0c */ /* 0x040fe2000c761270 */
[----:B------:R-:W-:Y:S01]  /*4c30*/  IMAD R67, R67, UR6, RZ ;  /* 0x0000000643437c24 */ /* 0x000fe2000f8e02ff */
[----:B------:R-:W-:Y:S01]  /*4c40*/  LDS.128 R36, [R44] ;  /* 0x000000002c247984 */ /* 0x000fe20000000c00 */
[----:B------:R-:W-:Y:S06]  /*4c50*/  BAR.SYNC.DEFER_BLOCKING 0x0 ;  /* 0x0000000000007b1d */ /* 0x000fec0000010000 */
[----:B------:R0:W-:Y:S02]  /*4c60*/  STSM.16.M88.4 [R0], R32 ;  /* 0x0000002000007844 */ /* 0x0001e40000000200 */
[----:B------:R-:W-:Y:S01]  /*4c70*/  BAR.SYNC.DEFER_BLOCKING 0x0 ;  /* 0x0000000000007b1d */ /* 0x000fe20000010000 */
[----:B0-----:R-:W-:-:S04]  /*4c80*/  LEA R34, P5, R67, R53, 0x1 ;  /* 0x0000003543227211 */ /* 0x001fc800078a08ff */
[----:B------:R-:W-:Y:S01]  /*4c90*/  LEA.HI.X.SX32 R35, R67, R55, 0x1, P5 ;  /* 0x0000003743237211 */ /* 0x000fe200028f0eff */
[----:B------:R-:W0:Y:S02]  /*4ca0*/  LDS.128 R28, [R44] ;  /* 0x000000002c1c7984 */ /* 0x000e240000000c00 */
[----:B------:R-:W-:Y:S06]  /*4cb0*/  BAR.SYNC.DEFER_BLOCKING 0x0 ;  /* 0x0000000000007b1d */ /* 0x000fec0000010000 */
[----:B------:R-:W-:Y:S02]  /*4cc0*/  STSM.16.M88.4 [R0], R40 ;  /* 0x0000002800007844 */ /* 0x000fe40000000200 */
[----:B------:R-:W-:Y:S01]  /*4cd0*/  BAR.SYNC.DEFER_BLOCKING 0x0 ;  /* 0x0000000000007b1d */ /* 0x000fe20000010000 */
[----:B0-----:R-:W-:-:S05]  /*4ce0*/  PRMT R6, R28, 0x7632, R6 ;  /* 0x000076321c067816 */ /* 0x001fca0000000006 */
[----:B------:R-:W0:Y:S02]  /*4cf0*/  LDS.128 R24, [R44] ;  /* 0x000000002c187984 */ /* 0x000e240000000c00 */
[----:B------:R-:W-:Y:S06]  /*4d00*/  BAR.SYNC.DEFER_BLOCKING 0x0 ;  /* 0x0000000000007b1d */ /* 0x000fec0000010000 */
[----:B------:R1:W-:Y:S02]  /*4d10*/  STSM.16.M88.4 [R0], R48 ;  /* 0x0000003000007844 */ /* 0x0003e40000000200 */
[----:B------:R-:W-:Y:S01]  /*4d20*/  BAR.SYNC.DEFER_BLOCKING 0x0 ;  /* 0x0000000000007b1d */ /* 0x000fe20000010000 */
[----:B-1----:R-:W-:-:S05]  /*4d30*/  PRMT R0, R38, 0x7632, R0 ;  /* 0x0000763226007816 */ /* 0x002fca0000000000 */
[----:B------:R1:W-:Y:S01]  /*4d40*/  @P1 STG.E.U16 desc[UR14][R2.64], R36 ;  /* 0x0000002402001986 */ /* 0x0003e2000c10150e */
[----:B------:R-:W-:-:S03]  /*4d50*/  LEA R32, P1, R68, R53, 0x1 ;  /* 0x0000003544207211 */ /* 0x000fc600078208ff */
[----:B------:R2:W-:Y:S01]  /*4d60*/  @P4 STG.E.U16 desc[UR14][R4.64], R37 ;  /* 0x0000002504004986 */ /* 0x0005e2000c10150e */
[C---:B------:R-:W-:Y:S01]  /*4d70*/  ISETP.LT.AND P4, PT, R66.reuse, UR7, !P0 ;  /* 0x0000000742007c0c */ /* 0x040fe2000c781270 */
[----:B------:R-:W-:Y:S01]  /*4d80*/  IMAD R66, R66, UR6, RZ ;  /* 0x0000000642427c24 */ /* 0x000fe2000f8e02ff */
[----:B------:R-:W-:Y:S01]  /*4d90*/  LEA.HI.X.SX32 R33, R68, R55, 0x1, P1 ;  /* 0x0000003744217211 */ /* 0x000fe200008f0eff */
[----:B------:R-:W3:Y:S01]  /*4da0*/  LDS.128 R44, [R44] ;  /* 0x000000002c2c7984 */ /* 0x000ee20000000c00 */
[C---:B------:R-:W-:Y:S01]  /*4db0*/  ISETP.LT.AND P1, PT, R65.reuse, UR7, !P0 ;  /* 0x0000000741007c0c */ /* 0x040fe2000c721270 */
[----:B------:R-:W-:Y:S01]  /*4dc0*/  IMAD R65, R65, UR6, RZ ;  /* 0x0000000641417c24 */ /* 0x000fe2000f8e02ff */
[-C--:B-1----:R-:W-:Y:S01]  /*4dd0*/  LEA R2, P6, R66, R53.reuse, 0x1 ;  /* 0x0000003542027211 */ /* 0x082fe200078c08ff */
[----:B------:R1:W-:Y:S01]  /*4de0*/  @P2 STG.E.U16 desc[UR14][R32.64], R38 ;  /* 0x0000002620002986 */ /* 0x0003e2000c10150e */
[----:B------:R-:W-:Y:S02]  /*4df0*/  PRMT R36, R36, 0x7632, R36 ;  /* 0x0000763224247816 */ /* 0x000fe40000000024 */
[----:B--2---:R-:W-:Y:S01]  /*4e00*/  LEA R4, P2, R65, R53, 0x1 ;  /* 0x0000003541047211 */ /* 0x004fe200078408ff */
[----:B------:R-:W-:Y:S01]  /*4e10*/  @P3 STG.E.U16 desc[UR14][R34.64], R39 ;  /* 0x0000002722003986 */ /* 0x000fe2000c10150e */
[----:B------:R-:W-:-:S02]  /*4e20*/  LEA.HI.X.SX32 R3, R66, R55, 0x1, P6 ;  /* 0x0000003742037211 */ /* 0x000fc400030f0eff */
[----:B------:R-:W-:Y:S02]  /*4e30*/  LEA.HI.X.SX32 R5, R65, R55, 0x1, P2 ;  /* 0x0000003741057211 */ /* 0x000fe400010f0eff */
[C---:B------:R-:W-:Y:S01]  /*4e40*/  ISETP.LT.AND P2, PT, R64.reuse, UR7, !P0 ;  /* 0x0000000740007c0c */ /* 0x040fe2000c741270 */
[----:B------:R-:W-:Y:S01]  /*4e50*/  IMAD R64, R64, UR6, RZ ;  /* 0x0000000640407c24 */ /* 0x000fe2000f8e02ff */
[----:B------:R2:W-:Y:S01]  /*4e60*/  @P4 STG.E.U16 desc[UR14][R2.64], R36 ;  /* 0x0000002402004986 */ /* 0x0005e2000c10150e */
[C---:B------:R-:W-:Y:S01]  /*4e70*/  ISETP.LT.AND P4, PT, R63.reuse, UR7, !P0 ;  /* 0x000000073f007c0c */ /* 0x040fe2000c781270 */
[----:B------:R-:W-:Y:S01]  /*4e80*/  IMAD R63, R63, UR6, RZ ;  /* 0x000000063f3f7c24 */ /* 0x000fe2000f8e02ff */
[----:B------:R-:W-:Y:S02]  /*4e90*/  PRMT R37, R37, 0x7632, R37 ;  /* 0x0000763225257816 */ /* 0x000fe40000000025 */
[C---:B------:R-:W-:Y:S01]  /*4ea0*/  ISETP.LT.AND P3, PT, R62.reuse, UR7, !P0 ;  /* 0x000000073e007c0c */ /* 0x040fe2000c761270 */
[----:B------:R-:W-:Y:S01]  /*4eb0*/  IMAD R62, R62, UR6, RZ ;  /* 0x000000063e3e7c24 */ /* 0x000fe2000f8e02ff */
[C---:B-1----:R-:W-:Y:S01]  /*4ec0*/  LEA R32, P6, R64.reuse, R53, 0x1 ;  /* 0x0000003540207211 */ /* 0x042fe200078c08ff */
[----:B------:R1:W-:Y:S01]  /*4ed0*/  @P1 STG.E.U16 desc[UR14][R4.64], R37 ;  /* 0x0000002504001986 */ /* 0x0003e2000c10150e */
[C---:B------:R-:W-:Y:S01]  /*4ee0*/  ISETP.LT.AND P1, PT, R61.reuse, UR7, !P0 ;  /* 0x000000073d007c0c */ /* 0x040fe2000c721270 */
[----:B------:R-:W-:Y:S01]  /*4ef0*/  IMAD R61, R61, UR6, RZ ;  /* 0x000000063d3d7c24 */ /* 0x000fe2000f8e02ff */
[----:B------:R-:W-:-:S02]  /*4f00*/  LEA.HI.X.SX32 R33, R64, R55, 0x1, P6 ;  /* 0x0000003740217211 */ /* 0x000fc400030f0eff */
[----:B--2---:R-:W-:Y:S02]  /*4f10*/  LEA R2, P5, R63, R53, 0x1 ;  /* 0x000000353f027211 */ /* 0x004fe400078a08ff */
[----:B------:R-:W-:Y:S01]  /*4f20*/  PRMT R39, R39, 0x7632, R39 ;  /* 0x0000763227277816 */ /* 0x000fe20000000027 */
[----:B------:R2:W-:Y:S01]  /*4f30*/  @P2 STG.E.U16 desc[UR14][R32.64], R0 ;  /* 0x0000000020002986 */ /* 0x0005e2000c10150e */
[----:B------:R-:W-:Y:S02]  /*4f40*/  LEA.HI.X.SX32 R3, R63, R55, 0x1, P5 ;  /* 0x000000373f037211 */ /* 0x000fe400028f0eff */
[CC--:B------:R-:W-:Y:S02]  /*4f50*/  LEA R34, P5, R61.reuse, R53.reuse, 0x1 ;  /* 0x000000353d227211 */ /* 0x0c0fe400078a08ff */
[----:B-1----:R-:W-:Y:S01]  /*4f60*/  LEA R4, P6, R62, R53, 0x1 ;  /* 0x000000353e047211 */ /* 0x002fe200078c08ff */
[----:B------:R1:W-:Y:S01]  /*4f70*/  @P4 STG.E.U16 desc[UR14][R2.64], R39 ;  /* 0x0000002702004986 */ /* 0x0003e2000c10150e */
[----:B------:R-:W-:-:S02]  /*4f80*/  LEA.HI.X.SX32 R35, R61, R55, 0x1, P5 ;  /* 0x000000373d237211 */ /* 0x000fc400028f0eff */
[----:B------:R-:W-:Y:S02]  /*4f90*/  LEA.HI.X.SX32 R5, R62, R55, 0x1, P6 ;  /* 0x000000373e057211 */ /* 0x000fe400030f0eff */
[C---:B------:R-:W-:Y:S01]  /*4fa0*/  ISETP.LT.AND P2, PT, R59.reuse, UR7, !P0 ;  /* 0x000000073b007c0c */ /* 0x040fe2000c741270 */
[----:B------:R-:W-:Y:S01]  /*4fb0*/  IMAD R59, R59, UR6, RZ ;  /* 0x000000063b3b7c24 */ /* 0x000fe2000f8e02ff */
[----:B------:R-:W-:Y:S01]  /*4fc0*/  ISETP.LT.AND P4, PT, R58, UR7, !P0 ;  /* 0x000000073a007c0c */ /* 0x000fe2000c781270 */
[----:B------:R4:W-:Y:S01]  /*4fd0*/  @P3 STG.E.U16 desc[UR14][R4.64], R28 ;  /* 0x0000001c04003986 */ /* 0x0009e2000c10150e */
[C---:B------:R-:W-:Y:S01]  /*4fe0*/  ISETP.LT.AND P3, PT, R60.reuse, UR7, !P0 ;  /* 0x000000073c007c0c */ /* 0x040fe2000c761270 */
[----:B------:R-:W-:Y:S01]  /*4ff0*/  IMAD R60, R60, UR6, RZ ;  /* 0x000000063c3c7c24 */ /* 0x000fe2000f8e02ff */
[----:B--2---:R-:W-:Y:S01]  /*5000*/  PRMT R32, R30, 0x7632, R32 ;  /* 0x000076321e207816 */ /* 0x004fe20000000020 */
[----:B------:R-:W-:Y:S01]  /*5010*/  @P1 STG.E.U16 desc[UR14][R34.64], R29 ;  /* 0x0000001d22001986 */ /* 0x000fe2000c10150e */
[----:B------:R-:W-:Y:S01]  /*5020*/  IMAD R58, R58, UR6, RZ ;  /* 0x000000063a3a7c24 */ /* 0x000fe2000f8e02ff */
[-C--:B-1----:R-:W-:Y:S01]  /*5030*/  LEA R2, P5, R59, R53.reuse, 0x1 ;  /* 0x000000353b027211 */ /* 0x082fe200078a08ff */
[----:B------:R-:W-:Y:S01]  /*5040*/  IMAD R0, R22, UR6, RZ ;  /* 0x0000000616007c24 */ /* 0x000fe2000f8e02ff */
[----:B------:R-:W-:-:S02]  /*5050*/  LEA R36, P1, R60, R53, 0x1 ;  /* 0x000000353c247211 */ /* 0x000fc400078208ff */
[-C--:B------:R-:W-:Y:S02]  /*5060*/  LEA.HI.X.SX32 R3, R59, R55.reuse, 0x1, P5 ;  /* 0x000000373b037211 */ /* 0x080fe400028f0eff */
[----:B------:R-:W-:Y:S02]  /*5070*/  LEA.HI.X.SX32 R37, R60, R55, 0x1, P1 ;  /* 0x000000373c257211 */ /* 0x000fe400008f0eff */
[C---:B------:R-:W-:Y:S01]  /*5080*/  ISETP.LT.AND P1, PT, R57.reuse, UR7, !P0 ;  /* 0x0000000739007c0c */ /* 0x040fe2000c721270 */
[----:B------:R-:W-:Y:S01]  /*5090*/  IMAD R57, R57, UR6, RZ ;  /* 0x0000000639397c24 */ /* 0x000fe2000f8e02ff */
[C---:B----4-:R-:W-:Y:S01]  /*50a0*/  LEA R4, P6, R58.reuse, R53, 0x1 ;  /* 0x000000353a047211 */ /* 0x050fe200078c08ff */
[----:B------:R-:W-:Y:S03]  /*50b0*/  @P3 STG.E.U16 desc[UR14][R36.64], R30 ;  /* 0x0000001e24003986 */ /* 0x000fe6000c10150e */
[----:B------:R-:W-:Y:S01]  /*50c0*/  LEA.HI.X.SX32 R5, R58, R55, 0x1, P6 ;  /* 0x000000373a057211 */ /* 0x000fe200030f0eff */
[----:B------:R1:W-:Y:S01]  /*50d0*/  @P2 STG.E.U16 desc[UR14][R2.64], R31 ;  /* 0x0000001f02002986 */ /* 0x0003e2000c10150e */
[----:B------:R-:W-:-:S02]  /*50e0*/  LEA R28, P3, R57, R53, 0x1 ;  /* 0x00000035391c7211 */ /* 0x000fc400078608ff */
[C---:B------:R-:W-:Y:S01]  /*50f0*/  ISETP.LT.AND P2, PT, R56.reuse, UR7, !P0 ;  /* 0x0000000738007c0c */ /* 0x040fe2000c741270 */
[----:B------:R-:W-:Y:S01]  /*5100*/  IMAD R56, R56, UR6, RZ ;  /* 0x0000000638387c24 */ /* 0x000fe2000f8e02ff */
[----:B------:R2:W-:Y:S01]  /*5110*/  @P4 STG.E.U16 desc[UR14][R4.64], R6 ;  /* 0x0000000604004986 */ /* 0x0005e2000c10150e */
[C---:B------:R-:W-:Y:S01]  /*5120*/  ISETP.LT.AND P4, PT, R23.reuse, UR7, !P0 ;  /* 0x0000000717007c0c */ /* 0x040fe2000c781270 */
[----:B------:R-:W-:Y:S01]  /*5130*/  IMAD R23, R23, UR6, RZ ;  /* 0x0000000617177c24 */ /* 0x000fe2000f8e02ff */
[----:B-1----:R-:W-:Y:S02]  /*5140*/  PRMT R3, R29, 0x7632, R3 ;  /* 0x000076321d037816 */ /* 0x002fe40000000003 */
[----:B------:R-:W-:Y:S02]  /*5150*/  LEA.HI.X.SX32 R29, R57, R55, 0x1, P3 ;  /* 0x00000037391d7211 */ /* 0x000fe400018f0eff */
[-C--:B------:R-:W-:Y:S01]  /*5160*/  LEA R2, P6, R56, R53.reuse, 0x1 ;  /* 0x0000003538027211 */ /* 0x080fe200078c08ff */
[----:B--2---:R-:W-:Y:S01]  /*5170*/  IMAD R6, R18, UR6, RZ ;  /* 0x0000000612067c24 */ /* 0x004fe2000f8e02ff */
[----:B------:R-:W-:Y:S01]  /*5180*/  ISETP.LT.AND P3, PT, R22, UR7, !P0 ;  /* 0x0000000716007c0c */ /* 0x000fe2000c761270 */
[----:B------:R1:W-:Y:S01]  /*5190*/  @P1 STG.E.U16 desc[UR14][R28.64], R3 ;  /* 0x000000031c001986 */ /* 0x0003e2000c10150e */
[C---:B------:R-:W-:Y:S01]  /*51a0*/  ISETP.LT.AND P1, PT, R21.reuse, UR7, !P0 ;  /* 0x0000000715007c0c */ /* 0x040fe2000c721270 */
[----:B------:R-:W-:Y:S01]  /*51b0*/  IMAD R21, R21, UR6, RZ ;  /* 0x0000000615157c24 */ /* 0x000fe2000f8e02ff */
[----:B------:R-:W-:-:S02]  /*51c0*/  LEA R4, P5, R23, R53, 0x1 ;  /* 0x0000003517047211 */ /* 0x000fc400078a08ff */
[----:B------:R-:W-:Y:S02]  /*51d0*/  PRMT R31, R31, 0x7632, R31 ;  /* 0x000076321f1f7816 */ /* 0x000fe4000000001f */
[-C--:B------:R-:W-:Y:S02]  /*51e0*/  LEA.HI.X.SX32 R5, R23, R55.reuse, 0x1, P5 ;  /* 0x0000003717057211 */ /* 0x080fe400028f0eff */
[----:B-1----:R-:W-:Y:S02]  /*51f0*/  LEA.HI.X.SX32 R3, R56, R55, 0x1, P6 ;  /* 0x0000003738037211 */ /* 0x002fe400030f0eff */
[CC--:B------:R-:W-:Y:S02]  /*5200*/  LEA R22, P6, R0.reuse, R53.reuse, 0x1 ;  /* 0x0000003500167211 */ /* 0x0c0fe400078c08ff */
[C---:B------:R-:W-:Y:S01]  /*5210*/  LEA R28, P5, R21.reuse, R53, 0x1 ;  /* 0x00000035151c7211 */ /* 0x040fe200078a08ff */
[----:B------:R1:W-:Y:S01]  /*5220*/  @P2 STG.E.U16 desc[UR14][R2.64], R32 ;  /* 0x0000002002002986 */ /* 0x0003e2000c10150e */
[-C--:B------:R-:W-:Y:S01]  /*5230*/  LEA.HI.X.SX32 R23, R0, R55.reuse, 0x1, P6 ;  /* 0x0000003700177211 */ /* 0x080fe200030f0eff */
[C---:B------:R-:W-:Y:S01]  /*5240*/  IMAD R0, R20.reuse, UR6, RZ ;  /* 0x0000000614007c24 */ /* 0x040fe2000f8e02ff */
[----:B------:R-:W-:Y:S01]  /*5250*/  ISETP.LT.AND P2, PT, R20, UR7, !P0 ;  /* 0x0000000714007c0c */ /* 0x000fe2000c741270 */
[----:B------:R2:W-:Y:S01]  /*5260*/  @P4 STG.E.U16 desc[UR14][R4.64], R31 ;  /* 0x0000001f04004986 */ /* 0x0005e2000c10150e */
[----:B------:R-:W-:-:S02]  /*5270*/  LEA.HI.X.SX32 R29, R21, R55, 0x1, P5 ;  /* 0x00000037151d7211 */ /* 0x000fc400028f0eff */
[C---:B------:R-:W-:Y:S01]  /*5280*/  LEA R20, P6, R0.reuse, R53, 0x1 ;  /* 0x0000003500147211 */ /* 0x040fe200078c08ff */
[----:B0-----:R0:W-:Y:S01]  /*5290*/  @P3 STG.E.U16 desc[UR14][R22.64], R24 ;  /* 0x0000001816003986 */ /* 0x0011e2000c10150e */
[C---:B------:R-:W-:Y:S01]  /*52a0*/  ISETP.LT.AND P3, PT, R19.reuse, UR7, !P0 ;  /* 0x0000000713007c0c */ /* 0x040fe2000c761270 */
[----:B------:R-:W-:Y:S01]  /*52b0*/  IMAD R19, R19, UR6, RZ ;  /* 0x0000000613137c24 */ /* 0x000fe2000f8e02ff */
[C---:B------:R-:W-:Y:S01]  /*52c0*/  ISETP.LT.AND P4, PT, R17.reuse, UR7, !P0 ;  /* 0x0000000711007c0c */ /* 0x040fe2000c781270 */
[----:B------:R4:W-:Y:S01]  /*52d0*/  @P1 STG.E.U16 desc[UR14][R28.64], R25 ;  /* 0x000000191c001986 */ /* 0x0009e2000c10150e */
[----:B------:R-:W-:Y:S01]  /*52e0*/  LEA.HI.X.SX32 R21, R0, R55, 0x1, P6 ;  /* 0x0000003700157211 */ /* 0x000fe200030f0eff */
[----:B------:R-:W-:Y:S01]  /*52f0*/  IMAD R17, R17, UR6, RZ ;  /* 0x0000000611117c24 */ /* 0x000fe2000f8e02ff */
[----:B------:R-:W-:Y:S01]  /*5300*/  ISETP.LT.AND P1, PT, R18, UR7, !P0 ;  /* 0x0000000712007c0c */ /* 0x000fe2000c721270 */
[----:B------:R-:W-:Y:S01]  /*5310*/  IMAD R0, R14, UR6, RZ ;  /* 0x000000060e007c24 */ /* 0x000fe2000f8e02ff */
[-C--:B-1----:R-:W-:Y:S01]  /*5320*/  LEA R2, P5, R19, R53.reuse, 0x1 ;  /* 0x0000003513027211 */ /* 0x082fe200078a08ff */
[----:B------:R-:W-:Y:S01]  /*5330*/  @P2 STG.E.U16 desc[UR14][R20.64], R26 ;  /* 0x0000001a14002986 */ /* 0x000fe2000c10150e */
[----:B--2---:R-:W-:-:S02]  /*5340*/  LEA R4, P6, R6, R53, 0x1 ;  /* 0x0000003506047211 */ /* 0x004fc400078c08ff */
[----:B------:R-:W-:Y:S02]  /*5350*/  LEA R18, P2, R17, R53, 0x1 ;  /* 0x0000003511127211 */ /* 0x000fe400078408ff */
[-C--:B------:R-:W-:Y:S02]  /*5360*/  LEA.HI.X.SX32 R3, R19, R55.reuse, 0x1, P5 ;  /* 0x0000003713037211 */ /* 0x080fe400028f0eff */
[----:B0-----:R-:W-:Y:S02]  /*5370*/  PRMT R24, R24, 0x7632, R24 ;  /* 0x0000763218187816 */ /* 0x001fe40000000018 */
[-C--:B------:R-:W-:Y:S01]  /*5380*/  LEA.HI.X.SX32 R5, R6, R55.reuse, 0x1, P6 ;  /* 0x0000003706057211 */ /* 0x080fe200030f0eff */
[----:B------:R0:W-:Y:S01]  /*5390*/  @P3 STG.E.U16 desc[UR14][R2.64], R27 ;  /* 0x0000001b02003986 */ /* 0x0001e2000c10150e */
[----:B------:R-:W-:Y:S02]  /*53a0*/  LEA.HI.X.SX32 R19, R17, R55, 0x1, P2 ;  /* 0x0000003711137211 */ /* 0x000fe400010f0eff */
[----:B----4-:R-:W-:Y:S01]  /*53b0*/  PRMT R25, R25, 0x7632, R25 ;  /* 0x0000763219197816 */ /* 0x010fe20000000019 */
[----:B------:R1:W-:Y:S01]  /*53c0*/  @P1 STG.E.U16 desc[UR14][R4.64], R24 ;  /* 0x0000001804001986 */ /* 0x0003e2000c10150e */
[C---:B------:R-:W-:Y:S01]  /*53d0*/  ISETP.LT.AND P2, PT, R16.reuse, UR7, !P0 ;  /* 0x0000000710007c0c */ /* 0x040fe2000c741270 */
[----:B------:R-:W-:Y:S01]  /*53e0*/  IMAD R16, R16, UR6, RZ ;  /* 0x0000000610107c24 */ /* 0x000fe2000f8e02ff */
[----:B------:R-:W-:Y:S01]  /*53f0*/  ISETP.LT.AND P1, PT, R13, UR7, !P0 ;  /* 0x000000070d007c0c */ /* 0x000fe2000c721270 */
[----:B------:R2:W-:Y:S01]  /*5400*/  @P4 STG.E.U16 desc[UR14][R18.64], R25 ;  /* 0x0000001912004986 */ /* 0x0005e2000c10150e */
[C---:B------:R-:W-:Y:S01]  /*5410*/  ISETP.LT.AND P4, PT, R15.reuse, UR7, !P0 ;  /* 0x000000070f007c0c */ /* 0x040fe2000c781270 */
[----:B------:R-:W-:Y:S01]  /*5420*/  IMAD R15, R15, UR6, RZ ;  /* 0x000000060f0f7c24 */ /* 0x000fe2000f8e02ff */
[----:B------:R-:W-:Y:S01]  /*5430*/  ISETP.LT.AND P3, PT, R14, UR7, !P0 ;  /* 0x000000070e007c0c */ /* 0x000fe2000c761270 */
[----:B------:R-:W-:Y:S01]  /*5440*/  IMAD R13, R13, UR6, RZ ;  /* 0x000000060d0d7c24 */ /* 0x000fe2000f8e02ff */
[----:B0-----:R-:W-:-:S02]  /*5450*/  LEA R2, P6, R16, R53, 0x1 ;  /* 0x0000003510027211 */ /* 0x001fc400078c08ff */
[----:B------:R-:W-:Y:S02]  /*5460*/  PRMT R6, R26, 0x7632, R6 ;  /* 0x000076321a067816 */ /* 0x000fe40000000006 */
[----:B-1----:R-:W-:Y:S02]  /*5470*/  LEA R4, P5, R15, R53, 0x1 ;  /* 0x000000350f047211 */ /* 0x002fe400078a08ff */
[-C--:B------:R-:W-:Y:S01]  /*5480*/  LEA.HI.X.SX32 R3, R16, R55.reuse, 0x1, P6 ;  /* 0x0000003710037211 */ /* 0x080fe200030f0eff */
[----:B--2---:R-:W-:Y:S01]  /*5490*/  IMAD R18, R8, UR6, RZ ;  /* 0x0000000608127c24 */ /* 0x004fe2000f8e02ff */
[----:B------:R-:W-:Y:S01]  /*54a0*/  PRMT R27, R27, 0x7632, R27 ;  /* 0x000076321b1b7816 */ /* 0x000fe2000000001b */
[----:B------:R-:W-:Y:S01]  /*54b0*/  IMAD R19, R7, UR6, RZ ;  /* 0x0000000607137c24 */ /* 0x000fe2000f8e02ff */
[----:B------:R-:W-:Y:S01]  /*54c0*/  LEA.HI.X.SX32 R5, R15, R55, 0x1, P5 ;  /* 0x000000370f057211 */ /* 0x000fe200028f0eff */
[----:B------:R-:W-:Y:S01]  /*54d0*/  @P2 STG.E.U16 desc[UR14][R2.64], R6 ;  /* 0x0000000602002986 */ /* 0x000fe2000c10150e */
[----:B------:R-:W-:-:S02]  /*54e0*/  LEA R14, P6, R0, R53, 0x1 ;  /* 0x00000035000e7211 */ /* 0x000fc400078c08ff */
[C---:B------:R-:W-:Y:S01]  /*54f0*/  LEA R16, P5, R13.reuse, R53, 0x1 ;  /* 0x000000350d107211 */ /* 0x040fe200078a08ff */
[----:B------:R0:W-:Y:S01]  /*5500*/  @P4 STG.E.U16 desc[UR14][R4.64], R27 ;  /* 0x0000001b04004986 */ /* 0x0001e2000c10150e */
[-C--:B------:R-:W-:Y:S01]  /*5510*/  LEA.HI.X.SX32 R15, R0, R55.reuse, 0x1, P6 ;  /* 0x00000037000f7211 */ /* 0x080fe200030f0eff */
[----:B------:R-:W-:Y:S01]  /*5520*/  IMAD R0, R10, UR6, RZ ;  /* 0x000000060a007c24 */ /* 0x000fe2000f8e02ff */
[----:B------:R-:W-:Y:S02]  /*5530*/  LEA.HI.X.SX32 R17, R13, R55, 0x1, P5 ;  /* 0x000000370d117211 */ /* 0x000fe400028f0eff */
[C---:B------:R-:W-:Y:S01]  /*5540*/  ISETP.LT.AND P4, PT, R11.reuse, UR7, !P0 ;  /* 0x000000070b007c0c */ /* 0x040fe2000c781270 */
[----:B------:R-:W-:Y:S01]  /*5550*/  IMAD R11, R11, UR6, RZ ;  /* 0x000000060b0b7c24 */ /* 0x000fe2000f8e02ff */
[----:B---3--:R1:W-:Y:S01]  /*5560*/  @P3 STG.E.U16 desc[UR14][R14.64], R44 ;  /* 0x0000002c0e003986 */ /* 0x0083e2000c10150e */
[C---:B------:R-:W-:Y:S01]  /*5570*/  ISETP.LT.AND P5, PT, R12.reuse, UR7, !P0 ;  /* 0x000000070c007c0c */ /* 0x040fe2000c7a1270 */
[----:B------:R-:W-:Y:S01]  /*5580*/  IMAD R12, R12, UR6, RZ ;  /* 0x000000060c0c7c24 */ /* 0x000fe2000f8e02ff */
[----:B------:R-:W-:Y:S01]  /*5590*/  ISETP.LT.AND P3, PT, R10, UR7, !P0 ;  /* 0x000000070a007c0c */ /* 0x000fe2000c761270 */
[----:B------:R2:W-:Y:S01]  /*55a0*/  @P1 STG.E.U16 desc[UR14][R16.64], R45 ;  /* 0x0000002d10001986 */ /* 0x0005e2000c10150e */
[-C--:B0-----:R-:W-:Y:S01]  /*55b0*/  LEA R4, P1, R11, R53.reuse, 0x1 ;  /* 0x000000350b047211 */ /* 0x081fe200078208ff */
[----:B------:R-:W-:Y:S01]  /*55c0*/  IMAD R6, R9, UR6, RZ ;  /* 0x0000000609067c24 */ /* 0x000fe2000f8e02ff */
[----:B------:R-:W-:-:S02]  /*55d0*/  LEA R10, P2, R0, R53, 0x1 ;  /* 0x00000035000a7211 */ /* 0x000fc400078408ff */
[----:B------:R-:W-:Y:S02]  /*55e0*/  LEA.HI.X.SX32 R5, R11, R55, 0x1, P1 ;  /* 0x000000370b057211 */ /* 0x000fe400008f0eff */
[-C--:B------:R-:W-:Y:S02]  /*55f0*/  LEA R2, P6, R12, R53.reuse, 0x1 ;  /* 0x000000350c027211 */ /* 0x080fe400078c08ff */
[----:B-1----:R-:W-:Y:S02]  /*5600*/  LEA R14, P1, R18, R53, 0x1 ;  /* 0x00000035120e7211 */ /* 0x002fe400078208ff */
[-C--:B------:R-:W-:Y:S02]  /*5610*/  LEA.HI.X.SX32 R11, R0, R55.reuse, 0x1, P2 ;  /* 0x00000037000b7211 */ /* 0x080fe400010f0eff */
[----:B------:R-:W-:Y:S02]  /*5620*/  ISETP.LT.AND P2, PT, R9, UR7, !P0 ;  /* 0x0000000709007c0c */ /* 0x000fe4000c741270 */
[----:B------:R-:W-:-:S02]  /*5630*/  LEA.HI.X.SX32 R15, R18, R55, 0x1, P1 ;  /* 0x00000037120f7211 */ /* 0x000fc400008f0eff */
[----:B------:R-:W-:Y:S02]  /*5640*/  ISETP.LT.AND P1, PT, R8, UR7, !P0 ;  /* 0x0000000708007c0c */ /* 0x000fe4000c721270 */
[----:B------:R-:W-:Y:S02]  /*5650*/  ISETP.LT.AND P0, PT, R7, UR7, !P0 ;  /* 0x0000000707007c0c */ /* 0x000fe4000c701270 */
[----:B------:R-:W-:Y:S02]  /*5660*/  LEA.HI.X.SX32 R3, R12, R55, 0x1, P6 ;  /* 0x000000370c037211 */ /* 0x000fe400030f0eff */
[----:B------:R-:W-:Y:S02]  /*5670*/  LEA R12, P6, R6, R53, 0x1 ;  /* 0x00000035060c7211 */ /* 0x000fe400078c08ff */
[----:B------:R-:W-:Y:S01]  /*5680*/  PRMT R44, R44, 0x7632, R44 ;  /* 0x000076322c2c7816 */ /* 0x000fe2000000002c */
[----:B------:R0:W-:Y:S01]  /*5690*/  @P5 STG.E.U16 desc[UR14][R2.64], R46 ;  /* 0x0000002e02005986 */ /* 0x0001e2000c10150e */
[----:B------:R-:W-:-:S02]  /*56a0*/  LEA.HI.X.SX32 R13, R6, R55, 0x1, P6 ;  /* 0x00000037060d7211 */ /* 0x000fc400030f0eff */
[----:B--2---:R-:W-:Y:S01]  /*56b0*/  PRMT R45, R45, 0x7632, R45 ;  /* 0x000076322d2d7816 */ /* 0x004fe2000000002d */
[----:B------:R0:W-:Y:S01]  /*56c0*/  @P4 STG.E.U16 desc[UR14][R4.64], R47 ;  /* 0x0000002f04004986 */ /* 0x0001e2000c10150e */
[----:B------:R-:W-:Y:S02]  /*56d0*/  PRMT R0, R46, 0x7632, R0 ;  /* 0x000076322e007816 */ /* 0x000fe40000000000 */
[C---:B------:R-:W-:Y:S01]  /*56e0*/  LEA R6, P6, R19.reuse, R53, 0x1 ;  /* 0x0000003513067211 */ /* 0x040fe200078c08ff */
[----:B------:R0:W-:Y:S03]  /*56f0*/  @P3 STG.E.U16 desc[UR14][R10.64], R44 ;  /* 0x0000002c0a003986 */ /* 0x0001e6000c10150e */
[----:B------:R-:W-:Y:S01]  /*5700*/  LEA.HI.X.SX32 R7, R19, R55, 0x1, P6 ;  /* 0x0000003713077211 */ /* 0x000fe200030f0eff */
[----:B------:R0:W-:Y:S04]  /*5710*/  @P2 STG.E.U16 desc[UR14][R12.64], R45 ;  /* 0x0000002d0c002986 */ /* 0x0001e8000c10150e */
[----:B------:R0:W-:Y:S01]  /*5720*/  @P1 STG.E.U16 desc[UR14][R14.64], R0 ;  /* 0x000000000e001986 */ /* 0x0001e2000c10150e */
[----:B------:R-:W-:Y:S05]  /*5730*/  @!P0 EXIT ;  /* 0x000000000000894d */ /* 0x000fea0003800000 */
[----:B0-----:R-:W-:-:S05]  /*5740*/  PRMT R3, R47, 0x7632, R3 ;  /* 0x000076322f037816 */ /* 0x001fca0000000003 */
[----:B------:R-:W-:Y:S01]  /*5750*/  STG.E.U16 desc[UR14][R6.64], R3 ;  /* 0x0000000306007986 */ /* 0x000fe2000c10150e */
[----:B------:R-:W-:Y:S05]  /*5760*/  EXIT ;  /* 0x000000000000794d */ /* 0x000fea0003800000 */
.L_x_2:
[----:B------:R-:W-:-:S00]  /*5770*/  BRA `(.L_x_2) ;  /* 0xfffffffc00fc7947 */ /* 0x000fc0000383ffff */
[----:B------:R-:W-:-:S00]  /*5780*/  NOP ;  /* 0x0000000000007918 */ /* 0x000fc00000000000 */
[----:B------:R-:W-:-:S00]  /*5790*/  NOP ;  /* 0x0000000000007918 */ /* 0x000fc00000000000 */
[----:B------:R-:W-:-:S00]  /*57a0*/  NOP ;  /* 0x0000000000007918 */ /* 0x000fc00000000000 */
[----:B------:R-:W-:-:S00]  /*57b0*/  NOP ;  /* 0x0000000000007918 */ /* 0x000fc00000000000 */
[----:B------:R-:W-:-:S00]  /*57c0*/  NOP ;  /* 0x0000000000007918 */ /* 0x000fc00000000000 */
[----:B------:R-:W-:-:S00]  /*57d0*/  NOP ;  /* 0x0000000000007918 */ /* 0x000fc00000000000 */
[----:B------:R-:W-:-:S00]  /*57e0*/  NOP ;  /* 0x0000000000007918 */ /* 0x000fc00000000000 */
[----:B------:R-:W-:-:S00]  /*57f0*/  NOP ;  /* 0x0000000000007918 */ /* 0x000fc00000000000 */
.L_x_3:


//--------------------- .nv.shared.matmul_kernel  --------------------------
	.section	.nv.shared.matmul_kernel,"aw",@nobits
	.sectionflags	@""
	.align	16
	.zero		1024


//--------------------- .nv.shared.reserved.0     --------------------------
	.section	.nv.shared.reserved.0,"aw",@nobits
	.weak		__nv_reservedSMEM_offset_0_alias
	.size		__nv_reservedSMEM_offset_0_alias, 0, 0
	.other		__nv_reservedSMEM_offset_0_alias,@"STO_CUDA_RESERVED_SHARED STV_DEFAULT"
__nv_reservedSMEM_offset_0_alias:
	.zero		0


//--------------------- .nv.constant0.matmul_kernel --------------------------
	.section	.nv.constant0.matmul_kernel,"a",@progbits
	.sectionflags	@""
	.align	4
.nv.constant0.matmul_kernel:
	.zero		608


//--------------------- SYMBOLS --------------------------

	.type		.nv.reservedSmem.offset0,@object
	.size		.nv.reservedSmem.offset0,0x4
